//
// Generated by NVIDIA NVVM Compiler
//
// Compiler Build ID: CL-36424714
// Cuda compilation tools, release 13.0, V13.0.88
// Based on NVVM 20.0.0
//

.version 9.0
.target sm_100
.address_size 64

	// .globl	_Z9localSortPiS_ii
.extern .shared .align 16 .b8 sharedMem[];

.visible .entry _Z9localSortPiS_ii(
	.param .u64 .ptr .align 1 _Z9localSortPiS_ii_param_0,
	.param .u64 .ptr .align 1 _Z9localSortPiS_ii_param_1,
	.param .u32 _Z9localSortPiS_ii_param_2,
	.param .u32 _Z9localSortPiS_ii_param_3
)
{
	.reg .pred 	%p<20>;
	.reg .b32 	%r<54>;
	.reg .b64 	%rd<9>;

	ld.param.u64 	%rd3, [_Z9localSortPiS_ii_param_0];
	ld.param.u64 	%rd4, [_Z9localSortPiS_ii_param_1];
	ld.param.u32 	%r25, [_Z9localSortPiS_ii_param_2];
	ld.param.u32 	%r24, [_Z9localSortPiS_ii_param_3];
	mov.u32 	%r53, %tid.x;
	mov.u32 	%r26, %ctaid.x;
	mul.lo.s32 	%r2, %r24, %r26;
	setp.lt.s32 	%p2, %r53, %r24;
	add.s32 	%r52, %r53, %r2;
	setp.lt.s32 	%p3, %r52, %r25;
	and.pred  	%p1, %p2, %p3;
	not.pred 	%p4, %p1;
	@%p4 bra 	$L__BB0_3;
	mov.u32 	%r4, %ntid.x;
	cvta.to.global.u64 	%rd1, %rd3;
	mov.u32 	%r47, %r52;
	mov.u32 	%r48, %r53;
$L__BB0_2:
	mul.wide.s32 	%rd5, %r47, 4;
	add.s64 	%rd6, %rd1, %rd5;
	ld.global.u32 	%r28, [%rd6];
	shl.b32 	%r29, %r48, 2;
	mov.u32 	%r30, sharedMem;
	add.s32 	%r31, %r30, %r29;
	st.shared.u32 	[%r31], %r28;
	add.s32 	%r48, %r48, %r4;
	setp.lt.s32 	%p5, %r48, %r24;
	add.s32 	%r47, %r48, %r2;
	setp.lt.s32 	%p6, %r47, %r25;
	and.pred  	%p7, %p5, %p6;
	@%p7 bra 	$L__BB0_2;
$L__BB0_3:
	bar.sync 	0;
	setp.lt.s32 	%p8, %r24, 2;
	add.s32 	%r9, %r2, 1;
	setp.ge.s32 	%p9, %r9, %r25;
	or.pred  	%p10, %p8, %p9;
	@%p10 bra 	$L__BB0_9;
	mov.b32 	%r49, 1;
	mov.u32 	%r34, sharedMem;
$L__BB0_5:
	mov.u32 	%r11, %r49;
	shl.b32 	%r33, %r11, 2;
	add.s32 	%r35, %r34, %r33;
	ld.shared.u32 	%r12, [%r35];
	mov.u32 	%r50, %r11;
$L__BB0_6:
	shl.b32 	%r36, %r50, 2;
	add.s32 	%r14, %r34, %r36;
	ld.shared.u32 	%r15, [%r14+-4];
	setp.le.s32 	%p11, %r15, %r12;
	mov.u32 	%r51, %r50;
	@%p11 bra 	$L__BB0_8;
	add.s32 	%r16, %r50, -1;
	st.shared.u32 	[%r14], %r15;
	setp.gt.s32 	%p12, %r50, 1;
	mov.b32 	%r51, 0;
	mov.u32 	%r50, %r16;
	@%p12 bra 	$L__BB0_6;
$L__BB0_8:
	shl.b32 	%r39, %r51, 2;
	add.s32 	%r41, %r34, %r39;
	st.shared.u32 	[%r41], %r12;
	bar.sync 	0;
	add.s32 	%r49, %r11, 1;
	setp.lt.s32 	%p13, %r49, %r24;
	add.s32 	%r42, %r9, %r11;
	setp.lt.s32 	%p14, %r42, %r25;
	and.pred  	%p15, %p13, %p14;
	@%p15 bra 	$L__BB0_5;
$L__BB0_9:
	@%p4 bra 	$L__BB0_12;
	mov.u32 	%r10, %ntid.x;
	cvta.to.global.u64 	%rd2, %rd4;
	mov.u32 	%r44, sharedMem;
$L__BB0_11:
	shl.b32 	%r43, %r53, 2;
	add.s32 	%r45, %r44, %r43;
	ld.shared.u32 	%r46, [%r45];
	mul.wide.s32 	%rd7, %r52, 4;
	add.s64 	%rd8, %rd2, %rd7;
	st.global.u32 	[%rd8], %r46;
	add.s32 	%r53, %r53, %r10;
	setp.lt.s32 	%p17, %r53, %r24;
	add.s32 	%r52, %r53, %r2;
	setp.lt.s32 	%p18, %r52, %r25;
	and.pred  	%p19, %p17, %p18;
	@%p19 bra 	$L__BB0_11;
$L__BB0_12:
	ret;

}
	// .globl	_Z13parallelMergePiS_S_ii
.visible .entry _Z13parallelMergePiS_S_ii(
	.param .u64 .ptr .align 1 _Z13parallelMergePiS_S_ii_param_0,
	.param .u64 .ptr .align 1 _Z13parallelMergePiS_S_ii_param_1,
	.param .u64 .ptr .align 1 _Z13parallelMergePiS_S_ii_param_2,
	.param .u32 _Z13parallelMergePiS_S_ii_param_3,
	.param .u32 _Z13parallelMergePiS_S_ii_param_4
)
{
	.reg .pred 	%p<31>;
	.reg .b32 	%r<169>;
	.reg .b64 	%rd<56>;

	ld.param.u64 	%rd7, [_Z13parallelMergePiS_S_ii_param_0];
	ld.param.u64 	%rd8, [_Z13parallelMergePiS_S_ii_param_1];
	ld.param.u64 	%rd9, [_Z13parallelMergePiS_S_ii_param_2];
	ld.param.u32 	%r90, [_Z13parallelMergePiS_S_ii_param_3];
	ld.param.u32 	%r91, [_Z13parallelMergePiS_S_ii_param_4];
	cvta.to.global.u64 	%rd1, %rd9;
	cvta.to.global.u64 	%rd2, %rd8;
	cvta.to.global.u64 	%rd3, %rd7;
	mov.u32 	%r92, %ctaid.x;
	mov.u32 	%r93, %ntid.x;
	mov.u32 	%r94, %tid.x;
	mad.lo.s32 	%r95, %r92, %r93, %r94;
	mov.u32 	%r96, %nctaid.x;
	mul.lo.s32 	%r97, %r96, %r93;
	add.s32 	%r98, %r91, %r90;
	add.s32 	%r99, %r97, %r98;
	add.s32 	%r100, %r99, -1;
	div.s32 	%r101, %r100, %r97;
	mul.lo.s32 	%r1, %r101, %r95;
	min.s32 	%r2, %r1, %r98;
	add.s32 	%r102, %r2, %r101;
	min.s32 	%r3, %r102, %r98;
	setp.ge.s32 	%p1, %r1, %r98;
	@%p1 bra 	$L__BB1_50;
	setp.lt.s32 	%p2, %r2, 1;
	mov.b32 	%r137, 0;
	@%p2 bra 	$L__BB1_8;
	add.s32 	%r105, %r2, 1;
	min.s32 	%r131, %r90, %r105;
	setp.lt.s32 	%p3, %r90, 1;
	@%p3 bra 	$L__BB1_8;
	mov.b32 	%r137, 0;
	setp.gt.s32 	%p4, %r91, 0;
	@%p4 bra 	$L__BB1_4;
	bra.uni 	$L__BB1_7;
$L__BB1_4:
	sub.s32 	%r115, %r131, %r137;
	shr.u32 	%r116, %r115, 31;
	add.s32 	%r117, %r115, %r116;
	shr.s32 	%r118, %r117, 1;
	add.s32 	%r7, %r118, %r137;
	mul.wide.s32 	%rd10, %r7, 4;
	add.s64 	%rd11, %rd3, %rd10;
	ld.global.u32 	%r8, [%rd11];
	mov.b32 	%r134, 0;
	mov.u32 	%r133, %r91;
$L__BB1_5:
	sub.s32 	%r119, %r133, %r134;
	shr.u32 	%r120, %r119, 31;
	add.s32 	%r121, %r119, %r120;
	shr.s32 	%r122, %r121, 1;
	add.s32 	%r123, %r122, %r134;
	mul.wide.s32 	%rd12, %r123, 4;
	add.s64 	%rd13, %rd2, %rd12;
	ld.global.u32 	%r124, [%rd13];
	setp.gt.s32 	%p7, %r124, %r8;
	add.s32 	%r125, %r123, 1;
	selp.b32 	%r134, %r134, %r125, %p7;
	selp.b32 	%r133, %r123, %r133, %p7;
	setp.lt.s32 	%p8, %r134, %r133;
	@%p8 bra 	$L__BB1_5;
	add.s32 	%r126, %r7, 1;
	add.s32 	%r127, %r134, %r126;
	setp.gt.s32 	%p9, %r127, %r2;
	selp.b32 	%r137, %r137, %r126, %p9;
	selp.b32 	%r131, %r7, %r131, %p9;
	setp.lt.s32 	%p10, %r137, %r131;
	@%p10 bra 	$L__BB1_4;
	bra.uni 	$L__BB1_8;
$L__BB1_7:
	sub.s32 	%r107, %r131, %r137;
	shr.u32 	%r108, %r107, 31;
	add.s32 	%r109, %r107, %r108;
	shr.s32 	%r110, %r109, 1;
	add.s32 	%r111, %r110, %r137;
	add.s32 	%r112, %r111, 1;
	setp.lt.s32 	%p5, %r111, %r2;
	selp.b32 	%r137, %r112, %r137, %p5;
	selp.b32 	%r131, %r131, %r111, %p5;
	setp.lt.s32 	%p6, %r137, %r131;
	@%p6 bra 	$L__BB1_7;
$L__BB1_8:
	max.s32 	%r152, %r137, 0;
	setp.ge.s32 	%p11, %r1, %r3;
	@%p11 bra 	$L__BB1_50;
	sub.s32 	%r128, %r2, %r152;
	max.s32 	%r151, %r128, 0;
	sub.s32 	%r129, %r3, %r2;
	and.b32  	%r22, %r129, 3;
	setp.eq.s32 	%p12, %r22, 0;
	mov.u32 	%r146, %r2;
	@%p12 bra 	$L__BB1_19;
	neg.s32 	%r138, %r22;
	mov.u32 	%r146, %r2;
$L__BB1_11:
	.pragma "nounroll";
	mul.wide.s32 	%rd14, %r146, 4;
	add.s64 	%rd4, %rd1, %rd14;
	setp.lt.s32 	%p13, %r151, %r91;
	@%p13 bra 	$L__BB1_13;
	mul.wide.u32 	%rd15, %r152, 4;
	add.s64 	%rd16, %rd3, %rd15;
	ld.global.u32 	%r142, [%rd16];
	bra.uni 	$L__BB1_17;
$L__BB1_13:
	setp.lt.s32 	%p14, %r152, %r90;
	@%p14 bra 	$L__BB1_16;
	mul.wide.u32 	%rd17, %r151, 4;
	add.s64 	%rd18, %rd2, %rd17;
	ld.global.u32 	%r143, [%rd18];
$L__BB1_15:
	st.global.u32 	[%rd4], %r143;
	add.s32 	%r151, %r151, 1;
	bra.uni 	$L__BB1_18;
$L__BB1_16:
	mul.wide.u32 	%rd19, %r152, 4;
	add.s64 	%rd20, %rd3, %rd19;
	ld.global.u32 	%r142, [%rd20];
	mul.wide.u32 	%rd21, %r151, 4;
	add.s64 	%rd22, %rd2, %rd21;
	ld.global.u32 	%r143, [%rd22];
	setp.gt.s32 	%p15, %r142, %r143;
	@%p15 bra 	$L__BB1_15;
$L__BB1_17:
	st.global.u32 	[%rd4], %r142;
	add.s32 	%r152, %r152, 1;
$L__BB1_18:
	add.s32 	%r146, %r146, 1;
	add.s32 	%r138, %r138, 1;
	setp.ne.s32 	%p16, %r138, 0;
	@%p16 bra 	$L__BB1_11;
$L__BB1_19:
	sub.s32 	%r130, %r2, %r3;
	setp.gt.u32 	%p17, %r130, -4;
	@%p17 bra 	$L__BB1_50;
	sub.s32 	%r149, %r146, %r3;
	add.s64 	%rd5, %rd1, 8;
$L__BB1_21:
	mul.wide.s32 	%rd23, %r146, 4;
	add.s64 	%rd6, %rd5, %rd23;
	setp.lt.s32 	%p18, %r151, %r91;
	@%p18 bra 	$L__BB1_23;
	mul.wide.u32 	%rd24, %r152, 4;
	add.s64 	%rd25, %rd3, %rd24;
	ld.global.u32 	%r153, [%rd25];
	bra.uni 	$L__BB1_27;
$L__BB1_23:
	setp.lt.s32 	%p19, %r152, %r90;
	@%p19 bra 	$L__BB1_26;
	mul.wide.u32 	%rd26, %r151, 4;
	add.s64 	%rd27, %rd2, %rd26;
	ld.global.u32 	%r154, [%rd27];
$L__BB1_25:
	st.global.u32 	[%rd6+-8], %r154;
	add.s32 	%r151, %r151, 1;
	bra.uni 	$L__BB1_28;
$L__BB1_26:
	mul.wide.u32 	%rd28, %r152, 4;
	add.s64 	%rd29, %rd3, %rd28;
	ld.global.u32 	%r153, [%rd29];
	mul.wide.u32 	%rd30, %r151, 4;
	add.s64 	%rd31, %rd2, %rd30;
	ld.global.u32 	%r154, [%rd31];
	setp.gt.s32 	%p20, %r153, %r154;
	@%p20 bra 	$L__BB1_25;
$L__BB1_27:
	st.global.u32 	[%rd6+-8], %r153;
	add.s32 	%r152, %r152, 1;
$L__BB1_28:
	setp.lt.s32 	%p21, %r151, %r91;
	@%p21 bra 	$L__BB1_30;
	mul.wide.u32 	%rd32, %r152, 4;
	add.s64 	%rd33, %rd3, %rd32;
	ld.global.u32 	%r157, [%rd33];
	bra.uni 	$L__BB1_34;
$L__BB1_30:
	setp.lt.s32 	%p22, %r152, %r90;
	@%p22 bra 	$L__BB1_33;
	mul.wide.u32 	%rd34, %r151, 4;
	add.s64 	%rd35, %rd2, %rd34;
	ld.global.u32 	%r158, [%rd35];
$L__BB1_32:
	st.global.u32 	[%rd6+-4], %r158;
	add.s32 	%r151, %r151, 1;
	bra.uni 	$L__BB1_35;
$L__BB1_33:
	mul.wide.u32 	%rd36, %r152, 4;
	add.s64 	%rd37, %rd3, %rd36;
	ld.global.u32 	%r157, [%rd37];
	mul.wide.u32 	%rd38, %r151, 4;
	add.s64 	%rd39, %rd2, %rd38;
	ld.global.u32 	%r158, [%rd39];
	setp.gt.s32 	%p23, %r157, %r158;
	@%p23 bra 	$L__BB1_32;
$L__BB1_34:
	st.global.u32 	[%rd6+-4], %r157;
	add.s32 	%r152, %r152, 1;
$L__BB1_35:
	setp.lt.s32 	%p24, %r151, %r91;
	@%p24 bra 	$L__BB1_37;
	mul.wide.u32 	%rd40, %r152, 4;
	add.s64 	%rd41, %rd3, %rd40;
	ld.global.u32 	%r161, [%rd41];
	bra.uni 	$L__BB1_41;
$L__BB1_37:
	setp.lt.s32 	%p25, %r152, %r90;
	@%p25 bra 	$L__BB1_40;
	mul.wide.u32 	%rd42, %r151, 4;
	add.s64 	%rd43, %rd2, %rd42;
	ld.global.u32 	%r162, [%rd43];
$L__BB1_39:
	st.global.u32 	[%rd6], %r162;
	add.s32 	%r151, %r151, 1;
	bra.uni 	$L__BB1_42;
$L__BB1_40:
	mul.wide.u32 	%rd44, %r152, 4;
	add.s64 	%rd45, %rd3, %rd44;
	ld.global.u32 	%r161, [%rd45];
	mul.wide.u32 	%rd46, %r151, 4;
	add.s64 	%rd47, %rd2, %rd46;
	ld.global.u32 	%r162, [%rd47];
	setp.gt.s32 	%p26, %r161, %r162;
	@%p26 bra 	$L__BB1_39;
$L__BB1_41:
	st.global.u32 	[%rd6], %r161;
	add.s32 	%r152, %r152, 1;
$L__BB1_42:
	setp.lt.s32 	%p27, %r151, %r91;
	@%p27 bra 	$L__BB1_44;
	mul.wide.u32 	%rd48, %r152, 4;
	add.s64 	%rd49, %rd3, %rd48;
	ld.global.u32 	%r165, [%rd49];
	bra.uni 	$L__BB1_48;
$L__BB1_44:
	setp.lt.s32 	%p28, %r152, %r90;
	@%p28 bra 	$L__BB1_47;
	mul.wide.u32 	%rd50, %r151, 4;
	add.s64 	%rd51, %rd2, %rd50;
	ld.global.u32 	%r166, [%rd51];
$L__BB1_46:
	st.global.u32 	[%rd6+4], %r166;
	add.s32 	%r151, %r151, 1;
	bra.uni 	$L__BB1_49;
$L__BB1_47:
	mul.wide.u32 	%rd52, %r152, 4;
	add.s64 	%rd53, %rd3, %rd52;
	ld.global.u32 	%r165, [%rd53];
	mul.wide.u32 	%rd54, %r151, 4;
	add.s64 	%rd55, %rd2, %rd54;
	ld.global.u32 	%r166, [%rd55];
	setp.gt.s32 	%p29, %r165, %r166;
	@%p29 bra 	$L__BB1_46;
$L__BB1_48:
	st.global.u32 	[%rd6+4], %r165;
	add.s32 	%r152, %r152, 1;
$L__BB1_49:
	add.s32 	%r146, %r146, 4;
	add.s32 	%r149, %r149, 4;
	setp.ne.s32 	%p30, %r149, 0;
	@%p30 bra 	$L__BB1_21;
$L__BB1_50:
	ret;

}


// ===== COMPILED SASS (sm_100) =====

	.target	sm_100

	.elftype	@"ET_EXEC"


//--------------------- .note.nv.tkinfo           --------------------------
	.section	.note.nv.tkinfo,"",@"SHT_NOTE"
	.sectionflags	@"SHF_NOTE_NV_TKINFO"
	.tkinfo
        /*0018*/ 	.word	0x00000002
        /*0030*/ 	.string	""
        /*0030*/ 	.string	"ptxas"
        /*0030*/ 	.string	"Cuda compilation tools, release 13.0, V13.0.88"
        /*0030*/ 	.string	"Build cuda_13.0.r13.0/compiler.36424714_0"
        /*0030*/ 	.string	"-arch sm_100 -m 64 "



//--------------------- .note.nv.cuinfo           --------------------------
	.section	.note.nv.cuinfo,"",@"SHT_NOTE"
	.sectionflags	@"SHF_NOTE_NV_CUINFO"
        /*0018*/ 	.short	0x0002
        /*001a*/ 	.short	0x0064
        /*001c*/ 	.short	0x0082
	.zero		2


//--------------------- .nv.info                  --------------------------
	.section	.nv.info,"",@"SHT_CUDA_INFO"
	.align	4


	//----- nvinfo : EIATTR_REGCOUNT
	.align		4
        /*0000*/ 	.byte	0x04, 0x2f
        /*0002*/ 	.short	(.L_1 - .L_0)
	.align		4
.L_0:
        /*0004*/ 	.word	index@(_Z9localSortPiS_ii)
        /*0008*/ 	.word	0x00000014


	//----- nvinfo : EIATTR_FRAME_SIZE
	.align		4
.L_1:
        /*000c*/ 	.byte	0x04, 0x11
        /*000e*/ 	.short	(.L_3 - .L_2)
	.align		4
.L_2:
        /*0010*/ 	.word	index@(_Z9localSortPiS_ii)
        /*0014*/ 	.word	0x00000000


	//----- nvinfo : EIATTR_REGCOUNT
	.align		4
.L_3:
        /*0018*/ 	.byte	0x04, 0x2f
        /*001a*/ 	.short	(.L_5 - .L_4)
	.align		4
.L_4:
        /*001c*/ 	.word	index@(_Z13parallelMergePiS_S_ii)
        /*0020*/ 	.word	0x00000017


	//----- nvinfo : EIATTR_FRAME_SIZE
	.align		4
.L_5:
        /*0024*/ 	.byte	0x04, 0x11
        /*0026*/ 	.short	(.L_7 - .L_6)
	.align		4
.L_6:
        /*0028*/ 	.word	index@(_Z13parallelMergePiS_S_ii)
        /*002c*/ 	.word	0x00000000


	//----- nvinfo : EIATTR_MIN_STACK_SIZE
	.align		4
.L_7:
        /*0030*/ 	.byte	0x04, 0x12
        /*0032*/ 	.short	(.L_9 - .L_8)
	.align		4
.L_8:
        /*0034*/ 	.word	index@(_Z13parallelMergePiS_S_ii)
        /*0038*/ 	.word	0x00000000


	//----- nvinfo : EIATTR_MIN_STACK_SIZE
	.align		4
.L_9:
        /*003c*/ 	.byte	0x04, 0x12
        /*003e*/ 	.short	(.L_11 - .L_10)
	.align		4
.L_10:
        /*0040*/ 	.word	index@(_Z9localSortPiS_ii)
        /*0044*/ 	.word	0x00000000
.L_11:


//--------------------- .nv.compat                --------------------------
	.section	.nv.compat,"",@"SHT_CUDA_COMPAT_INFO"
	.align	4
        /*0000*/ 	.byte	0x02, 0x09, 0x00, 0x00, 0x02, 0x02, 0x01, 0x00, 0x02, 0x05, 0x05, 0x00, 0x03, 0x07, 0x01, 0x01
        /*0010*/ 	.byte	0x02, 0x03, 0x00, 0x00, 0x02, 0x06, 0x01, 0x00, 0x04, 0x0b, 0x08, 0x00, 0x09, 0x00, 0x00, 0x00
        /*0020*/ 	.byte	0x00, 0x00, 0x00, 0x00


//--------------------- .nv.info._Z13parallelMergePiS_S_ii --------------------------
	.section	.nv.info._Z13parallelMergePiS_S_ii,"",@"SHT_CUDA_INFO"
	.sectionflags	@""
	.align	4


	//----- nvinfo : EIATTR_CUDA_API_VERSION
	.align		4
        /*0000*/ 	.byte	0x04, 0x37
        /*0002*/ 	.short	(.L_13 - .L_12)
.L_12:
        /*0004*/ 	.word	0x00000082


	//----- nvinfo : EIATTR_KPARAM_INFO
	.align		4
.L_13:
        /*0008*/ 	.byte	0x04, 0x17
        /*000a*/ 	.short	(.L_15 - .L_14)
.L_14:
        /*000c*/ 	.word	0x00000000
        /*0010*/ 	.short	0x0004
        /*0012*/ 	.short	0x001c
        /*0014*/ 	.byte	0x00, 0xf0, 0x11, 0x00


	//----- nvinfo : EIATTR_KPARAM_INFO
	.align		4
.L_15:
        /*0018*/ 	.byte	0x04, 0x17
        /*001a*/ 	.short	(.L_17 - .L_16)
.L_16:
        /*001c*/ 	.word	0x00000000
        /*0020*/ 	.short	0x0003
        /*0022*/ 	.short	0x0018
        /*0024*/ 	.byte	0x00, 0xf0, 0x11, 0x00


	//----- nvinfo : EIATTR_KPARAM_INFO
	.align		4
.L_17:
        /*0028*/ 	.byte	0x04, 0x17
        /*002a*/ 	.short	(.L_19 - .L_18)
.L_18:
        /*002c*/ 	.word	0x00000000
        /*0030*/ 	.short	0x0002
        /*0032*/ 	.short	0x0010
        /*0034*/ 	.byte	0x00, 0xf5, 0x21, 0x00


	//----- nvinfo : EIATTR_KPARAM_INFO
	.align		4
.L_19:
        /*0038*/ 	.byte	0x04, 0x17
        /*003a*/ 	.short	(.L_21 - .L_20)
.L_20:
        /*003c*/ 	.word	0x00000000
        /*0040*/ 	.short	0x0001
        /*0042*/ 	.short	0x0008
        /*0044*/ 	.byte	0x00, 0xf5, 0x21, 0x00


	//----- nvinfo : EIATTR_KPARAM_INFO
	.align		4
.L_21:
        /*0048*/ 	.byte	0x04, 0x17
        /*004a*/ 	.short	(.L_23 - .L_22)
.L_22:
        /*004c*/ 	.word	0x00000000
        /*0050*/ 	.short	0x0000
        /*0052*/ 	.short	0x0000
        /*0054*/ 	.byte	0x00, 0xf5, 0x21, 0x00


	//----- nvinfo : EIATTR_SPARSE_MMA_MASK
	.align		4
.L_23:
        /*0058*/ 	.byte	0x03, 0x50
        /*005a*/ 	.short	0x0000


	//----- nvinfo : EIATTR_MAXREG_COUNT
	.align		4
        /*005c*/ 	.byte	0x03, 0x1b
        /*005e*/ 	.short	0x00ff


	//----- nvinfo : EIATTR_MERCURY_ISA_VERSION
	.align		4
        /*0060*/ 	.byte	0x03, 0x5f
        /*0062*/ 	.short	0x0101


	//----- nvinfo : EIATTR_VRC_CTA_INIT_COUNT
	.align		4
        /*0064*/ 	.byte	0x02, 0x4a
	.zero		1
	.zero		1


	//----- nvinfo : EIATTR_EXIT_INSTR_OFFSETS
	.align		4
        /*0068*/ 	.byte	0x04, 0x1c
        /*006a*/ 	.short	(.L_25 - .L_24)


	//   ....[0]....
.L_24:
        /*006c*/ 	.word	0x00000260


	//   ....[1]....
        /*0070*/ 	.word	0x000005c0


	//   ....[2]....
        /*0074*/ 	.word	0x00000900


	//   ....[3]....
        /*0078*/ 	.word	0x000010e0


	//----- nvinfo : EIATTR_CRS_STACK_SIZE
	.align		4
.L_25:
        /*007c*/ 	.byte	0x04, 0x1e
        /*007e*/ 	.short	(.L_27 - .L_26)
.L_26:
        /*0080*/ 	.word	0x00000000


	//----- nvinfo : EIATTR_CBANK_PARAM_SIZE
	.align		4
.L_27:
        /*0084*/ 	.byte	0x03, 0x19
        /*0086*/ 	.short	0x0020


	//----- nvinfo : EIATTR_PARAM_CBANK
	.align		4
        /*0088*/ 	.byte	0x04, 0x0a
        /*008a*/ 	.short	(.L_29 - .L_28)
	.align		4
.L_28:
        /*008c*/ 	.word	index@(.nv.constant0._Z13parallelMergePiS_S_ii)
        /*0090*/ 	.short	0x0380
        /*0092*/ 	.short	0x0020


	//----- nvinfo : EIATTR_SW_WAR
	.align		4
.L_29:
        /*0094*/ 	.byte	0x04, 0x36
        /*0096*/ 	.short	(.L_31 - .L_30)
.L_30:
        /*0098*/ 	.word	0x00000008
.L_31:


//--------------------- .nv.info._Z9localSortPiS_ii --------------------------
	.section	.nv.info._Z9localSortPiS_ii,"",@"SHT_CUDA_INFO"
	.sectionflags	@""
	.align	4


	//----- nvinfo : EIATTR_CUDA_API_VERSION
	.align		4
        /*0000*/ 	.byte	0x04, 0x37
        /*0002*/ 	.short	(.L_33 - .L_32)
.L_32:
        /*0004*/ 	.word	0x00000082


	//----- nvinfo : EIATTR_KPARAM_INFO
	.align		4
.L_33:
        /*0008*/ 	.byte	0x04, 0x17
        /*000a*/ 	.short	(.L_35 - .L_34)
.L_34:
        /*000c*/ 	.word	0x00000000
        /*0010*/ 	.short	0x0003
        /*0012*/ 	.short	0x0014
        /*0014*/ 	.byte	0x00, 0xf0, 0x11, 0x00


	//----- nvinfo : EIATTR_KPARAM_INFO
	.align		4
.L_35:
        /*0018*/ 	.byte	0x04, 0x17
        /*001a*/ 	.short	(.L_37 - .L_36)
.L_36:
        /*001c*/ 	.word	0x00000000
        /*0020*/ 	.short	0x0002
        /*0022*/ 	.short	0x0010
        /*0024*/ 	.byte	0x00, 0xf0, 0x11, 0x00


	//----- nvinfo : EIATTR_KPARAM_INFO
	.align		4
.L_37:
        /*0028*/ 	.byte	0x04, 0x17
        /*002a*/ 	.short	(.L_39 - .L_38)
.L_38:
        /*002c*/ 	.word	0x00000000
        /*0030*/ 	.short	0x0001
        /*0032*/ 	.short	0x0008
        /*0034*/ 	.byte	0x00, 0xf5, 0x21, 0x00


	//----- nvinfo : EIATTR_KPARAM_INFO
	.align		4
.L_39:
        /*0038*/ 	.byte	0x04, 0x17
        /*003a*/ 	.short	(.L_41 - .L_40)
.L_40:
        /*003c*/ 	.word	0x00000000
        /*0040*/ 	.short	0x0000
        /*0042*/ 	.short	0x0000
        /*0044*/ 	.byte	0x00, 0xf5, 0x21, 0x00


	//----- nvinfo : EIATTR_SPARSE_MMA_MASK
	.align		4
.L_41:
        /*0048*/ 	.byte	0x03, 0x50
        /*004a*/ 	.short	0x0000


	//----- nvinfo : EIATTR_MAXREG_COUNT
	.align		4
        /*004c*/ 	.byte	0x03, 0x1b
        /*004e*/ 	.short	0x00ff


	//----- nvinfo : EIATTR_NUM_BARRIERS
	.align		4
        /*0050*/ 	.byte	0x02, 0x4c
        /*0052*/ 	.byte	0x01
	.zero		1


	//----- nvinfo : EIATTR_MERCURY_ISA_VERSION
	.align		4
        /*0054*/ 	.byte	0x03, 0x5f
        /*0056*/ 	.short	0x0101


	//----- nvinfo : EIATTR_VRC_CTA_INIT_COUNT
	.align		4
        /*0058*/ 	.byte	0x02, 0x4a
	.zero		1
	.zero		1


	//----- nvinfo : EIATTR_EXIT_INSTR_OFFSETS
	.align		4
        /*005c*/ 	.byte	0x04, 0x1c
        /*005e*/ 	.short	(.L_43 - .L_42)


	//   ....[0]....
.L_42:
        /*0060*/ 	.word	0x000003b0


	//   ....[1]....
        /*0064*/ 	.word	0x000004a0


	//----- nvinfo : EIATTR_CRS_STACK_SIZE
	.align		4
.L_43:
        /*0068*/ 	.byte	0x04, 0x1e
        /*006a*/ 	.short	(.L_45 - .L_44)
.L_44:
        /*006c*/ 	.word	0x00000000


	//----- nvinfo : EIATTR_CBANK_PARAM_SIZE
	.align		4
.L_45:
        /*0070*/ 	.byte	0x03, 0x19
        /*0072*/ 	.short	0x0018


	//----- nvinfo : EIATTR_PARAM_CBANK
	.align		4
        /*0074*/ 	.byte	0x04, 0x0a
        /*0076*/ 	.short	(.L_47 - .L_46)
	.align		4
.L_46:
        /*0078*/ 	.word	index@(.nv.constant0._Z9localSortPiS_ii)
        /*007c*/ 	.short	0x0380
        /*007e*/ 	.short	0x0018


	//----- nvinfo : EIATTR_SW_WAR
	.align		4
.L_47:
        /*0080*/ 	.byte	0x04, 0x36
        /*0082*/ 	.short	(.L_49 - .L_48)
.L_48:
        /*0084*/ 	.word	0x00000008
.L_49:


//--------------------- .nv.callgraph             --------------------------
	.section	.nv.callgraph,"",@"SHT_CUDA_CALLGRAPH"
	.align	4
	.sectionentsize	8
	.align		4
        /*0000*/ 	.word	0x00000000
	.align		4
        /*0004*/ 	.word	0xffffffff
	.align		4
        /*0008*/ 	.word	0x00000000
	.align		4
        /*000c*/ 	.word	0xfffffffe
	.align		4
        /*0010*/ 	.word	0x00000000
	.align		4
        /*0014*/ 	.word	0xfffffffd
	.align		4
        /*0018*/ 	.word	0x00000000
	.align		4
        /*001c*/ 	.word	0xfffffffc


//--------------------- .text._Z13parallelMergePiS_S_ii --------------------------
	.section	.text._Z13parallelMergePiS_S_ii,"ax",@progbits
	.align	128
        .global         _Z13parallelMergePiS_S_ii
        .type           _Z13parallelMergePiS_S_ii,@function
        .size           _Z13parallelMergePiS_S_ii,(.L_x_53 - _Z13parallelMergePiS_S_ii)
        .other          _Z13parallelMergePiS_S_ii,@"STO_CUDA_ENTRY STV_DEFAULT"
_Z13parallelMergePiS_S_ii:
.text._Z13parallelMergePiS_S_ii:
[----:B------:R-:W-:Y:S08]  /*0000*/  LDC R1, c[0x0][0x37c] ;  /* 0x0000df00ff017b82 */ /* 0x000ff00000000800 */
[----:B------:R-:W0:Y:S01]  /*0010*/  LDC R9, c[0x0][0x360] ;  /* 0x0000d800ff097b82 */ /* 0x000e220000000800 */
[----:B------:R-:W0:Y:S07]  /*0020*/  LDCU UR4, c[0x0][0x370] ;  /* 0x00006e00ff0477ac */ /* 0x000e2e0008000800 */
[----:B------:R-:W1:Y:S01]  /*0030*/  LDC.64 R2, c[0x0][0x398] ;  /* 0x0000e600ff027b82 */ /* 0x000e620000000a00 */
[----:B0-----:R-:W-:-:S07]  /*0040*/  IMAD R0, R9, UR4, RZ ;  /* 0x0000000409007c24 */ /* 0x001fce000f8e02ff */
[----:B------:R-:W0:Y:S01]  /*0050*/  S2UR UR4, SR_CTAID.X ;  /* 0x00000000000479c3 */ /* 0x000e220000002500 */
[-C--:B------:R-:W-:Y:S02]  /*0060*/  IABS R11, R0.reuse ;  /* 0x00000000000b7213 */ /* 0x080fe40000000000 */
[----:B------:R-:W-:Y:S01]  /*0070*/  IABS R12, R0 ;  /* 0x00000000000c7213 */ /* 0x000fe20000000000 */
[----:B-1----:R-:W-:Y:S01]  /*0080*/  IMAD.IADD R6, R3, 0x1, R2 ;  /* 0x0000000103067824 */ /* 0x002fe200078e0202 */
[----:B------:R-:W1:Y:S04]  /*0090*/  I2F.RP R8, R11 ;  /* 0x0000000b00087306 */ /* 0x000e680000209400 */
[----:B------:R-:W-:-:S04]  /*00a0*/  IADD3 R7, PT, PT, R0, -0x1, R6 ;  /* 0xffffffff00077810 */ /* 0x000fc80007ffe006 */
[----:B-1----:R-:W1:Y:S02]  /*00b0*/  MUFU.RCP R8, R8 ;  /* 0x0000000800087308 */ /* 0x002e640000001000 */
[----:B-1----:R-:W-:Y:S02]  /*00c0*/  VIADD R4, R8, 0xffffffe ;  /* 0x0ffffffe08047836 */ /* 0x002fe40000000000 */
[----:B------:R-:W-:-:S04]  /*00d0*/  IMAD.MOV R8, RZ, RZ, -R12 ;  /* 0x000000ffff087224 */ /* 0x000fc800078e0a0c */
[----:B------:R1:W2:Y:S02]  /*00e0*/  F2I.FTZ.U32.TRUNC.NTZ R5, R4 ;  /* 0x0000000400057305 */ /* 0x0002a4000021f000 */
[----:B-1----:R-:W-:Y:S02]  /*00f0*/  HFMA2 R4, -RZ, RZ, 0, 0 ;  /* 0x00000000ff047431 */ /* 0x002fe400000001ff */
[----:B--2---:R-:W-:-:S04]  /*0100*/  IMAD.MOV R10, RZ, RZ, -R5 ;  /* 0x000000ffff0a7224 */ /* 0x004fc800078e0a05 */
[----:B------:R-:W-:Y:S01]  /*0110*/  IMAD R13, R10, R11, RZ ;  /* 0x0000000b0a0d7224 */ /* 0x000fe200078e02ff */
[----:B------:R-:W-:Y:S02]  /*0120*/  IABS R10, R7 ;  /* 0x00000007000a7213 */ /* 0x000fe40000000000 */
[----:B------:R-:W-:Y:S01]  /*0130*/  LOP3.LUT R7, R7, R0, RZ, 0x3c, !PT ;  /* 0x0000000007077212 */ /* 0x000fe200078e3cff */
[----:B------:R-:W-:-:S03]  /*0140*/  IMAD.HI.U32 R5, R5, R13, R4 ;  /* 0x0000000d05057227 */ /* 0x000fc600078e0004 */
[----:B------:R-:W-:Y:S01]  /*0150*/  ISETP.GE.AND P1, PT, R7, RZ, PT ;  /* 0x000000ff0700720c */ /* 0x000fe20003f26270 */
[----:B------:R-:W-:-:S04]  /*0160*/  IMAD.MOV.U32 R4, RZ, RZ, R10 ;  /* 0x000000ffff047224 */ /* 0x000fc800078e000a */
[----:B------:R-:W-:-:S04]  /*0170*/  IMAD.HI.U32 R5, R5, R4, RZ ;  /* 0x0000000405057227 */ /* 0x000fc800078e00ff */
[----:B------:R-:W-:Y:S02]  /*0180*/  IMAD R4, R5, R8, R4 ;  /* 0x0000000805047224 */ /* 0x000fe400078e0204 */
[----:B------:R-:W0:Y:S03]  /*0190*/  S2R R8, SR_TID.X ;  /* 0x0000000000087919 */ /* 0x000e260000002100 */
[----:B------:R-:W-:-:S13]  /*01a0*/  ISETP.GT.U32.AND P2, PT, R11, R4, PT ;  /* 0x000000040b00720c */ /* 0x000fda0003f44070 */
[----:B------:R-:W-:Y:S02]  /*01b0*/  @!P2 IMAD.IADD R4, R4, 0x1, -R11 ;  /* 0x000000010404a824 */ /* 0x000fe400078e0a0b */
[----:B------:R-:W-:Y:S01]  /*01c0*/  @!P2 VIADD R5, R5, 0x1 ;  /* 0x000000010505a836 */ /* 0x000fe20000000000 */
[----:B------:R-:W-:Y:S02]  /*01d0*/  ISETP.NE.AND P2, PT, R0, RZ, PT ;  /* 0x000000ff0000720c */ /* 0x000fe40003f45270 */
[----:B------:R-:W-:Y:S01]  /*01e0*/  ISETP.GE.U32.AND P0, PT, R4, R11, PT ;  /* 0x0000000b0400720c */ /* 0x000fe20003f06070 */
[----:B0-----:R-:W-:-:S12]  /*01f0*/  IMAD R7, R9, UR4, R8 ;  /* 0x0000000409077c24 */ /* 0x001fd8000f8e0208 */
[----:B------:R-:W-:-:S05]  /*0200*/  @P0 IADD3 R5, PT, PT, R5, 0x1, RZ ;  /* 0x0000000105050810 */ /* 0x000fca0007ffe0ff */
[----:B------:R-:W-:-:S04]  /*0210*/  IMAD.MOV.U32 R4, RZ, RZ, R5 ;  /* 0x000000ffff047224 */ /* 0x000fc800078e0005 */
[----:B------:R-:W-:Y:S01]  /*0220*/  @!P1 IMAD.MOV R4, RZ, RZ, -R4 ;  /* 0x000000ffff049224 */ /* 0x000fe200078e0a04 */
[----:B------:R-:W-:-:S05]  /*0230*/  @!P2 LOP3.LUT R4, RZ, R0, RZ, 0x33, !PT ;  /* 0x00000000ff04a212 */ /* 0x000fca00078e33ff */
[----:B------:R-:W-:-:S05]  /*0240*/  IMAD R7, R7, R4, RZ ;  /* 0x0000000407077224 */ /* 0x000fca00078e02ff */
[----:B------:R-:W-:-:S13]  /*0250*/  ISETP.GE.AND P0, PT, R7, R6, PT ;  /* 0x000000060700720c */ /* 0x000fda0003f06270 */
[----:B------:R-:W-:Y:S05]  /*0260*/  @P0 EXIT ;  /* 0x000000000000094d */ /* 0x000fea0003800000 */
[----:B------:R-:W-:Y:S01]  /*0270*/  VIMNMX R5, PT, PT, R6, R7, PT ;  /* 0x0000000706057248 */ /* 0x000fe20003fe0100 */
[----:B------:R-:W0:Y:S01]  /*0280*/  LDCU.64 UR6, c[0x0][0x358] ;  /* 0x00006b00ff0677ac */ /* 0x000e220008000a00 */
[----:B------:R-:W-:Y:S02]  /*0290*/  BSSY.RECONVERGENT B0, `(.L_x_0) ;  /* 0x0000031000007945 */ /* 0x000fe40003800200 */
[C---:B------:R-:W-:Y:S02]  /*02a0*/  ISETP.GE.AND P0, PT, R5.reuse, 0x1, PT ;  /* 0x000000010500780c */ /* 0x040fe40003f06270 */
[----:B------:R-:W-:Y:S01]  /*02b0*/  VIADDMNMX R0, R5, R4, R6, PT ;  /* 0x0000000405007246 */ /* 0x000fe20003800106 */
[----:B------:R-:W-:-:S10]  /*02c0*/  IMAD.MOV.U32 R4, RZ, RZ, RZ ;  /* 0x000000ffff047224 */ /* 0x000fd400078e00ff */
[----:B------:R-:W-:Y:S05]  /*02d0*/  @!P0 BRA `(.L_x_1) ;  /* 0x0000000000b08947 */ /* 0x000fea0003800000 */
[----:B------:R-:W-:-:S13]  /*02e0*/  ISETP.GE.AND P0, PT, R2, 0x1, PT ;  /* 0x000000010200780c */ /* 0x000fda0003f06270 */
[----:B------:R-:W-:Y:S05]  /*02f0*/  @!P0 BRA `(.L_x_1) ;  /* 0x0000000000a88947 */ /* 0x000fea0003800000 */
[----:B------:R-:W-:Y:S02]  /*0300*/  ISETP.GT.AND P0, PT, R3, RZ, PT ;  /* 0x000000ff0300720c */ /* 0x000fe40003f04270 */
[----:B------:R-:W-:Y:S02]  /*0310*/  VIADDMNMX R11, R5, 0x1, R2, PT ;  /* 0x00000001050b7846 */ /* 0x000fe40003800102 */
[----:B------:R-:W-:-:S09]  /*0320*/  MOV R4, RZ ;  /* 0x000000ff00047202 */ /* 0x000fd20000000f00 */
[----:B------:R-:W-:Y:S05]  /*0330*/  @P0 BRA `(.L_x_2) ;  /* 0x0000000000240947 */ /* 0x000fea0003800000 */
.L_x_3:
[----:B------:R-:W-:-:S05]  /*0340*/  IMAD.IADD R2, R11, 0x1, -R4 ;  /* 0x000000010b027824 */ /* 0x000fca00078e0a04 */
[----:B------:R-:W-:-:S04]  /*0350*/  LEA.HI R3, R2, R2, RZ, 0x1 ;  /* 0x0000000202037211 */ /* 0x000fc800078f08ff */
[----:B------:R-:W-:-:S04]  /*0360*/  LEA.HI.SX32 R2, R3, R4, 0x1f ;  /* 0x0000000403027211 */ /* 0x000fc800078ffaff */
[----:B------:R-:W-:-:S04]  /*0370*/  ISETP.GE.AND P0, PT, R2, R5, PT ;  /* 0x000000050200720c */ /* 0x000fc80003f06270 */
[----:B------:R-:W-:-:S09]  /*0380*/  SEL R11, R11, R2, !P0 ;  /* 0x000000020b0b7207 */ /* 0x000fd20004000000 */
[----:B------:R-:W-:-:S05]  /*0390*/  @!P0 VIADD R4, R2, 0x1 ;  /* 0x0000000102048836 */ /* 0x000fca0000000000 */
[----:B------:R-:W-:-:S13]  /*03a0*/  ISETP.GE.AND P0, PT, R4, R11, PT ;  /* 0x0000000b0400720c */ /* 0x000fda0003f06270 */
[----:B------:R-:W-:Y:S05]  /*03b0*/  @!P0 BRA `(.L_x_3) ;  /* 0xfffffffc00e08947 */ /* 0x000fea000383ffff */
[----:B------:R-:W-:Y:S05]  /*03c0*/  BRA `(.L_x_1) ;  /* 0x0000000000747947 */ /* 0x000fea0003800000 */
.L_x_2:
[----:B------:R-:W1:Y:S01]  /*03d0*/  LDC.64 R8, c[0x0][0x380] ;  /* 0x0000e000ff087b82 */ /* 0x000e620000000a00 */
[----:B------:R-:W-:-:S05]  /*03e0*/  IMAD.IADD R2, R11, 0x1, -R4 ;  /* 0x000000010b027824 */ /* 0x000fca00078e0a04 */
[----:B------:R-:W-:-:S04]  /*03f0*/  LEA.HI R3, R2, R2, RZ, 0x1 ;  /* 0x0000000202037211 */ /* 0x000fc800078f08ff */
[----:B------:R-:W-:Y:S02]  /*0400*/  LEA.HI.SX32 R12, R3, R4, 0x1f ;  /* 0x00000004030c7211 */ /* 0x000fe400078ffaff */
[----:B------:R-:W2:Y:S03]  /*0410*/  LDC.64 R2, c[0x0][0x388] ;  /* 0x0000e200ff027b82 */ /* 0x000ea60000000a00 */
[----:B-1----:R-:W-:-:S05]  /*0420*/  IMAD.WIDE R8, R12, 0x4, R8 ;  /* 0x000000040c087825 */ /* 0x002fca00078e0208 */
[----:B0-----:R0:W5:Y:S01]  /*0430*/  LDG.E R15, desc[UR6][R8.64] ;  /* 0x00000006080f7981 */ /* 0x001162000c1e1900 */
[----:B------:R-:W1:Y:S01]  /*0440*/  LDCU UR4, c[0x0][0x39c] ;  /* 0x00007380ff0477ac */ /* 0x000e620008000800 */
[----:B------:R-:W-:Y:S01]  /*0450*/  HFMA2 R6, -RZ, RZ, 0, 0 ;  /* 0x00000000ff067431 */ /* 0x000fe200000001ff */
[----:B------:R-:W-:Y:S01]  /*0460*/  BSSY.RECONVERGENT B1, `(.L_x_4) ;  /* 0x000000c000017945 */ /* 0x000fe20003800200 */
[----:B012---:R-:W-:-:S07]  /*0470*/  IMAD.U32 R13, RZ, RZ, UR4 ;  /* 0x00000004ff0d7e24 */ /* 0x007fce000f8e00ff */
.L_x_5:
[----:B------:R-:W-:-:S05]  /*0480*/  IMAD.IADD R8, R13, 0x1, -R6 ;  /* 0x000000010d087824 */ /* 0x000fca00078e0a06 */
[----:B------:R-:W-:-:S04]  /*0490*/  LEA.HI R9, R8, R8, RZ, 0x1 ;  /* 0x0000000808097211 */ /* 0x000fc800078f08ff */
[----:B------:R-:W-:-:S05]  /*04a0*/  LEA.HI.SX32 R10, R9, R6, 0x1f ;  /* 0x00000006090a7211 */ /* 0x000fca00078ffaff */
[----:B------:R-:W-:-:S06]  /*04b0*/  IMAD.WIDE R8, R10, 0x4, R2 ;  /* 0x000000040a087825 */ /* 0x000fcc00078e0202 */
[----:B------:R-:W2:Y:S02]  /*04c0*/  LDG.E R8, desc[UR6][R8.64] ;  /* 0x0000000608087981 */ /* 0x000ea4000c1e1900 */
[----:B--2--5:R-:W-:-:S04]  /*04d0*/  ISETP.GT.AND P0, PT, R8, R15, PT ;  /* 0x0000000f0800720c */ /* 0x024fc80003f04270 */
[----:B------:R-:W-:-:S09]  /*04e0*/  SEL R13, R10, R13, P0 ;  /* 0x0000000d0a0d7207 */ /* 0x000fd20000000000 */
[----:B------:R-:W-:-:S05]  /*04f0*/  @!P0 VIADD R6, R10, 0x1 ;  /* 0x000000010a068836 */ /* 0x000fca0000000000 */
[----:B------:R-:W-:-:S13]  /*0500*/  ISETP.GE.AND P0, PT, R6, R13, PT ;  /* 0x0000000d0600720c */ /* 0x000fda0003f06270 */
[----:B------:R-:W-:Y:S05]  /*0510*/  @!P0 BRA `(.L_x_5) ;  /* 0xfffffffc00d88947 */ /* 0x000fea000383ffff */
[----:B------:R-:W-:Y:S05]  /*0520*/  BSYNC.RECONVERGENT B1 ;  /* 0x0000000000017941 */ /* 0x000fea0003800200 */
.L_x_4:
[----:B------:R-:W-:-:S05]  /*0530*/  IADD3 R3, PT, PT, R12, 0x1, RZ ;  /* 0x000000010c037810 */ /* 0x000fca0007ffe0ff */
[----:B------:R-:W-:-:S05]  /*0540*/  IMAD.IADD R6, R6, 0x1, R3 ;  /* 0x0000000106067824 */ /* 0x000fca00078e0203 */
[----:B------:R-:W-:-:S04]  /*0550*/  ISETP.GT.AND P0, PT, R6, R5, PT ;  /* 0x000000050600720c */ /* 0x000fc80003f04270 */
[----:B------:R-:W-:Y:S02]  /*0560*/  SEL R4, R4, R3, P0 ;  /* 0x0000000304047207 */ /* 0x000fe40000000000 */
[----:B------:R-:W-:-:S04]  /*0570*/  SEL R11, R12, R11, P0 ;  /* 0x0000000b0c0b7207 */ /* 0x000fc80000000000 */
[----:B------:R-:W-:-:S13]  /*0580*/  ISETP.GE.AND P0, PT, R4, R11, PT ;  /* 0x0000000b0400720c */ /* 0x000fda0003f06270 */
[----:B------:R-:W-:Y:S05]  /*0590*/  @!P0 BRA `(.L_x_2) ;  /* 0xfffffffc008c8947 */ /* 0x000fea000383ffff */
.L_x_1:
[----:B0-----:R-:W-:Y:S05]  /*05a0*/  BSYNC.RECONVERGENT B0 ;  /* 0x0000000000007941 */ /* 0x001fea0003800200 */
.L_x_0:
[----:B------:R-:W-:-:S13]  /*05b0*/  ISETP.GE.AND P0, PT, R7, R0, PT ;  /* 0x000000000700720c */ /* 0x000fda0003f06270 */
[----:B------:R-:W-:Y:S05]  /*05c0*/  @P0 EXIT ;  /* 0x000000000000094d */ /* 0x000fea0003800000 */
[--C-:B------:R-:W-:Y:S01]  /*05d0*/  IMAD.IADD R3, R0, 0x1, -R5.reuse ;  /* 0x0000000100037824 */ /* 0x100fe200078e0a05 */
[----:B------:R-:W-:Y:S01]  /*05e0*/  VIMNMX R2, PT, PT, RZ, R4, !PT ;  /* 0x00000004ff027248 */ /* 0x000fe20007fe0100 */
[----:B------:R-:W0:Y:S01]  /*05f0*/  LDCU UR5, c[0x0][0x398] ;  /* 0x00007300ff0577ac */ /* 0x000e220008000800 */
[----:B------:R-:W-:Y:S02]  /*0600*/  BSSY.RECONVERGENT B0, `(.L_x_6) ;  /* 0x000002c000007945 */ /* 0x000fe40003800200 */
[----:B------:R-:W-:Y:S01]  /*0610*/  LOP3.LUT P0, R20, R3, 0x3, RZ, 0xc0, !PT ;  /* 0x0000000303147812 */ /* 0x000fe2000780c0ff */
[----:B------:R-:W1:Y:S01]  /*0620*/  LDCU UR4, c[0x0][0x39c] ;  /* 0x00007380ff0477ac */ /* 0x000e620008000800 */
[----:B------:R-:W-:Y:S01]  /*0630*/  IMAD.MOV.U32 R3, RZ, RZ, R5 ;  /* 0x000000ffff037224 */ /* 0x000fe200078e0005 */
[----:B------:R-:W-:-:S10]  /*0640*/  VIADDMNMX R4, R5, -R2, RZ, !PT ;  /* 0x8000000205047246 */ /* 0x000fd400078001ff */
[----:B------:R-:W-:Y:S05]  /*0650*/  @!P0 BRA `(.L_x_7) ;  /* 0x0000000000988947 */ /* 0x000fea0003800000 */
[----:B------:R-:W2:Y:S01]  /*0660*/  LDC.64 R6, c[0x0][0x388] ;  /* 0x0000e200ff067b82 */ /* 0x000ea20000000a00 */
[----:B------:R-:W-:Y:S01]  /*0670*/  IADD3 R20, PT, PT, -R20, RZ, RZ ;  /* 0x000000ff14147210 */ /* 0x000fe20007ffe1ff */
[----:B------:R-:W-:-:S06]  /*0680*/  IMAD.MOV.U32 R3, RZ, RZ, R5 ;  /* 0x000000ffff037224 */ /* 0x000fcc00078e0005 */
[----:B------:R-:W3:Y:S08]  /*0690*/  LDC.64 R8, c[0x0][0x380] ;  /* 0x0000e000ff087b82 */ /* 0x000ef00000000a00 */
[----:B------:R-:W4:Y:S08]  /*06a0*/  LDC.64 R10, c[0x0][0x388] ;  /* 0x0000e200ff0a7b82 */ /* 0x000f300000000a00 */
[----:B------:R-:W0:Y:S02]  /*06b0*/  LDC.64 R12, c[0x0][0x390] ;  /* 0x0000e400ff0c7b82 */ /* 0x000e240000000a00 */
.L_x_14:
[----:B-1----:R-:W-:-:S13]  /*06c0*/  ISETP.GE.AND P1, PT, R4, UR4, PT ;  /* 0x0000000404007c0c */ /* 0x002fda000bf26270 */
[----:B0-----:R-:W1:Y:S02]  /*06d0*/  @P1 LDC.64 R16, c[0x0][0x380] ;  /* 0x0000e000ff101b82 */ /* 0x001e640000000a00 */
[----:B-1----:R-:W-:-:S06]  /*06e0*/  @P1 IMAD.WIDE.U32 R16, R2, 0x4, R16 ;  /* 0x0000000402101825 */ /* 0x002fcc00078e0010 */
[----:B------:R1:W5:Y:S01]  /*06f0*/  @P1 LDG.E R17, desc[UR6][R16.64] ;  /* 0x0000000610111981 */ /* 0x000362000c1e1900 */
[----:B------:R-:W-:Y:S01]  /*0700*/  VIADD R20, R20, 0x1 ;  /* 0x0000000114147836 */ /* 0x000fe20000000000 */
[----:B------:R-:W-:Y:S04]  /*0710*/  BSSY.RECONVERGENT B1, `(.L_x_8) ;  /* 0x0000018000017945 */ /* 0x000fe80003800200 */
[----:B------:R-:W-:Y:S01]  /*0720*/  BSSY.RELIABLE B2, `(.L_x_9) ;  /* 0x0000011000027945 */ /* 0x000fe20003800100 */
[----:B0-----:R-:W-:Y:S01]  /*0730*/  IMAD.WIDE R14, R3, 0x4, R12 ;  /* 0x00000004030e7825 */ /* 0x001fe200078e020c */
[----:B------:R-:W-:Y:S02]  /*0740*/  ISETP.NE.AND P0, PT, R20, RZ, PT ;  /* 0x000000ff1400720c */ /* 0x000fe40003f05270 */
[----:B-1----:R-:W-:Y:S11]  /*0750*/  @P1 BRA `(.L_x_10) ;  /* 0x0000000000341947 */ /* 0x002ff60003800000 */
[----:B------:R-:W-:-:S13]  /*0760*/  ISETP.GE.AND P1, PT, R2, UR5, PT ;  /* 0x0000000502007c0c */ /* 0x000fda000bf26270 */
[----:B------:R-:W-:Y:S05]  /*0770*/  @P1 BREAK.RELIABLE B2 ;  /* 0x0000000000021942 */ /* 0x000fea0003800100 */
[----:B------:R-:W-:Y:S05]  /*0780*/  @!P1 BRA `(.L_x_11) ;  /* 0x00000000000c9947 */ /* 0x000fea0003800000 */
[----:B--2--5:R-:W-:-:S05]  /*0790*/  IMAD.WIDE.U32 R16, R4, 0x4, R6 ;  /* 0x0000000404107825 */ /* 0x024fca00078e0006 */
[----:B------:R0:W5:Y:S01]  /*07a0*/  LDG.E R19, desc[UR6][R16.64] ;  /* 0x0000000610137981 */ /* 0x000162000c1e1900 */
[----:B------:R-:W-:Y:S05]  /*07b0*/  BRA `(.L_x_12) ;  /* 0x00000000002c7947 */ /* 0x000fea0003800000 */
.L_x_11:
[----:B---3-5:R-:W-:-:S04]  /*07c0*/  IMAD.WIDE.U32 R16, R2, 0x4, R8 ;  /* 0x0000000402107825 */ /* 0x028fc800078e0008 */
[----:B----4-:R-:W-:Y:S02]  /*07d0*/  IMAD.WIDE.U32 R18, R4, 0x4, R10 ;  /* 0x0000000404127825 */ /* 0x010fe400078e000a */
[----:B------:R-:W3:Y:S04]  /*07e0*/  LDG.E R17, desc[UR6][R16.64] ;  /* 0x0000000610117981 */ /* 0x000ee8000c1e1900 */
[----:B------:R-:W3:Y:S02]  /*07f0*/  LDG.E R19, desc[UR6][R18.64] ;  /* 0x0000000612137981 */ /* 0x000ee4000c1e1900 */
[----:B---3--:R-:W-:-:S13]  /*0800*/  ISETP.GT.AND P1, PT, R17, R19, PT ;  /* 0x000000131100720c */ /* 0x008fda0003f24270 */
[----:B------:R-:W-:Y:S05]  /*0810*/  @P1 BREAK.RELIABLE B2 ;  /* 0x0000000000021942 */ /* 0x000fea0003800100 */
[----:B------:R-:W-:Y:S05]  /*0820*/  @P1 BRA `(.L_x_12) ;  /* 0x0000000000101947 */ /* 0x000fea0003800000 */
.L_x_10:
[----:B------:R-:W-:Y:S05]  /*0830*/  BSYNC.RELIABLE B2 ;  /* 0x0000000000027941 */ /* 0x000fea0003800100 */
.L_x_9:
[----:B-----5:R0:W-:Y:S01]  /*0840*/  STG.E desc[UR6][R14.64], R17 ;  /* 0x000000110e007986 */ /* 0x0201e2000c101906 */
[----:B------:R-:W-:Y:S01]  /*0850*/  VIADD R2, R2, 0x1 ;  /* 0x0000000102027836 */ /* 0x000fe20000000000 */
[----:B------:R-:W-:Y:S06]  /*0860*/  BRA `(.L_x_13) ;  /* 0x0000000000087947 */ /* 0x000fec0003800000 */
.L_x_12:
[----:B-----5:R1:W-:Y:S01]  /*0870*/  STG.E desc[UR6][R14.64], R19 ;  /* 0x000000130e007986 */ /* 0x0203e2000c101906 */
[----:B------:R-:W-:-:S07]  /*0880*/  IADD3 R4, PT, PT, R4, 0x1, RZ ;  /* 0x0000000104047810 */ /* 0x000fce0007ffe0ff */
.L_x_13:
[----:B------:R-:W-:Y:S05]  /*0890*/  BSYNC.RECONVERGENT B1 ;  /* 0x0000000000017941 */ /* 0x000fea0003800200 */
.L_x_8:
[----:B------:R-:W-:Y:S01]  /*08a0*/  VIADD R3, R3, 0x1 ;  /* 0x0000000103037836 */ /* 0x000fe20000000000 */
[----:B------:R-:W-:Y:S06]  /*08b0*/  @P0 BRA `(.L_x_14) ;  /* 0xfffffffc00800947 */ /* 0x000fec000383ffff */
.L_x_7:
[----:B01----:R-:W-:Y:S05]  /*08c0*/  BSYNC.RECONVERGENT B0 ;  /* 0x0000000000007941 */ /* 0x003fea0003800200 */
.L_x_6:
[----:B------:R-:W-:Y:S05]  /*08d0*/  WARPSYNC.ALL ;  /* 0x0000000000007948 */ /* 0x000fea0003800000 */
[----:B------:R-:W-:-:S05]  /*08e0*/  IMAD.IADD R5, R5, 0x1, -R0 ;  /* 0x0000000105057824 */ /* 0x000fca00078e0a00 */
[----:B------:R-:W-:-:S13]  /*08f0*/  ISETP.GT.U32.AND P0, PT, R5, -0x4, PT ;  /* 0xfffffffc0500780c */ /* 0x000fda0003f04070 */
[----:B------:R-:W-:Y:S05]  /*0900*/  @P0 EXIT ;  /* 0x000000000000094d */ /* 0x000fea0003800000 */
[----:B------:R-:W0:Y:S01]  /*0910*/  LDC R5, c[0x0][0x39c] ;  /* 0x0000e700ff057b82 */ /* 0x000e220000000800 */
[----:B------:R-:W1:Y:S01]  /*0920*/  LDCU.64 UR4, c[0x0][0x390] ;  /* 0x00007200ff0477ac */ /* 0x000e620008000a00 */
[----:B------:R-:W-:Y:S01]  /*0930*/  IMAD.IADD R0, R3, 0x1, -R0 ;  /* 0x0000000103007824 */ /* 0x000fe200078e0a00 */
[----:B------:R-:W0:Y:S05]  /*0940*/  LDCU UR8, c[0x0][0x398] ;  /* 0x00007300ff0877ac */ /* 0x000e2a0008000800 */
[----:B--2---:R-:W2:Y:S08]  /*0950*/  LDC.64 R6, c[0x0][0x388] ;  /* 0x0000e200ff067b82 */ /* 0x004eb00000000a00 */
[----:B---3--:R-:W3:Y:S01]  /*0960*/  LDC.64 R8, c[0x0][0x380] ;  /* 0x0000e000ff087b82 */ /* 0x008ee20000000a00 */
[----:B-1----:R-:W-:-:S04]  /*0970*/  UIADD3 UR4, UP0, UPT, UR4, 0x8, URZ ;  /* 0x0000000804047890 */ /* 0x002fc8000ff1e0ff */
[----:B------:R-:W-:-:S03]  /*0980*/  UIADD3.X UR5, UPT, UPT, URZ, UR5, URZ, UP0, !UPT ;  /* 0x00000005ff057290 */ /* 0x000fc600087fe4ff */
[----:B----4-:R-:W1:Y:S08]  /*0990*/  LDC.64 R10, c[0x0][0x388] ;  /* 0x0000e200ff0a7b82 */ /* 0x010e700000000a00 */
[----:B------:R-:W4:Y:S02]  /*09a0*/  LDC.64 R12, c[0x0][0x380] ;  /* 0x0000e000ff0c7b82 */ /* 0x000f240000000a00 */
.L_x_42:
[----:B0-----:R-:W-:-:S13]  /*09b0*/  ISETP.GE.AND P1, PT, R4, R5, PT ;  /* 0x000000050400720c */ /* 0x001fda0003f26270 */
[----:B------:R-:W0:Y:S02]  /*09c0*/  @P1 LDC.64 R14, c[0x0][0x380] ;  /* 0x0000e000ff0e1b82 */ /* 0x000e240000000a00 */
[----:B0-----:R-:W-:-:S06]  /*09d0*/  @P1 IMAD.WIDE.U32 R16, R2, 0x4, R14 ;  /* 0x0000000402101825 */ /* 0x001fcc00078e000e */
[----:B------:R0:W5:Y:S01]  /*09e0*/  @P1 LDG.E R17, desc[UR6][R16.64] ;  /* 0x0000000610111981 */ /* 0x000162000c1e1900 */
[----:B------:R-:W-:Y:S01]  /*09f0*/  IADD3 R0, PT, PT, R0, 0x4, RZ ;  /* 0x0000000400007810 */ /* 0x000fe20007ffe0ff */
[----:B------:R-:W-:Y:S01]  /*0a00*/  IMAD.U32 R14, RZ, RZ, UR4 ;  /* 0x00000004ff0e7e24 */ /* 0x000fe2000f8e00ff */
[----:B------:R-:W-:Y:S01]  /*0a10*/  BSSY.RECONVERGENT B1, `(.L_x_15) ;  /* 0x0000019000017945 */ /* 0x000fe20003800200 */
[----:B------:R-:W-:-:S03]  /*0a20*/  IMAD.U32 R15, RZ, RZ, UR5 ;  /* 0x00000005ff0f7e24 */ /* 0x000fc6000f8e00ff */
[----:B------:R-:W-:Y:S01]  /*0a30*/  BSSY.RELIABLE B0, `(.L_x_16) ;  /* 0x0000011000007945 */ /* 0x000fe20003800100 */
[----:B------:R-:W-:Y:S01]  /*0a40*/  ISETP.NE.AND P0, PT, R0, RZ, PT ;  /* 0x000000ff0000720c */ /* 0x000fe20003f05270 */
[----:B------:R-:W-:Y:S02]  /*0a50*/  IMAD.WIDE R14, R3, 0x4, R14 ;  /* 0x00000004030e7825 */ /* 0x000fe400078e020e */
[----:B0-----:R-:W-:Y:S10]  /*0a60*/  @P1 BRA `(.L_x_17) ;  /* 0x0000000000341947 */ /* 0x001ff40003800000 */
[----:B------:R-:W-:-:S13]  /*0a70*/  ISETP.GE.AND P1, PT, R2, UR8, PT ;  /* 0x0000000802007c0c */ /* 0x000fda000bf26270 */
[----:B------:R-:W-:Y:S05]  /*0a80*/  @P1 BREAK.RELIABLE B0 ;  /* 0x0000000000001942 */ /* 0x000fea0003800100 */
[----:B------:R-:W-:Y:S05]  /*0a90*/  @!P1 BRA `(.L_x_18) ;  /* 0x00000000000c9947 */ /* 0x000fea0003800000 */
[----:B--2--5:R-:W-:-:S05]  /*0aa0*/  IMAD.WIDE.U32 R16, R4, 0x4, R6 ;  /* 0x0000000404107825 */ /* 0x024fca00078e0006 */
[----:B------:R0:W5:Y:S01]  /*0ab0*/  LDG.E R19, desc[UR6][R16.64] ;  /* 0x0000000610137981 */ /* 0x000162000c1e1900 */
[----:B------:R-:W-:Y:S05]  /*0ac0*/  BRA `(.L_x_19) ;  /* 0x00000000002c7947 */ /* 0x000fea0003800000 */
.L_x_18:
[----:B---3-5:R-:W-:-:S04]  /*0ad0*/  IMAD.WIDE.U32 R16, R2, 0x4, R8 ;  /* 0x0000000402107825 */ /* 0x028fc800078e0008 */
[----:B-1----:R-:W-:Y:S02]  /*0ae0*/  IMAD.WIDE.U32 R18, R4, 0x4, R10 ;  /* 0x0000000404127825 */ /* 0x002fe400078e000a */
[----:B------:R-:W3:Y:S04]  /*0af0*/  LDG.E R17, desc[UR6][R16.64] ;  /* 0x0000000610117981 */ /* 0x000ee8000c1e1900 */
[----:B------:R-:W3:Y:S02]  /*0b00*/  LDG.E R19, desc[UR6][R18.64] ;  /* 0x0000000612137981 */ /* 0x000ee4000c1e1900 */
[----:B---3--:R-:W-:-:S13]  /*0b10*/  ISETP.GT.AND P1, PT, R17, R19, PT ;  /* 0x000000131100720c */ /* 0x008fda0003f24270 */
[----:B------:R-:W-:Y:S05]  /*0b20*/  @P1 BREAK.RELIABLE B0 ;  /* 0x0000000000001942 */ /* 0x000fea0003800100 */
[----:B------:R-:W-:Y:S05]  /*0b30*/  @P1 BRA `(.L_x_19) ;  /* 0x0000000000101947 */ /* 0x000fea0003800000 */
.L_x_17:
[----:B------:R-:W-:Y:S05]  /*0b40*/  BSYNC.RELIABLE B0 ;  /* 0x0000000000007941 */ /* 0x000fea0003800100 */
.L_x_16:
[----:B-----5:R0:W-:Y:S01]  /*0b50*/  STG.E desc[UR6][R14.64+-0x8], R17 ;  /* 0xfffff8110e007986 */ /* 0x0201e2000c101906 */
[----:B------:R-:W-:Y:S01]  /*0b60*/  VIADD R2, R2, 0x1 ;  /* 0x0000000102027836 */ /* 0x000fe20000000000 */
[----:B------:R-:W-:Y:S06]  /*0b70*/  BRA `(.L_x_20) ;  /* 0x0000000000087947 */ /* 0x000fec0003800000 */
.L_x_19:
[----:B-----5:R0:W-:Y:S01]  /*0b80*/  STG.E desc[UR6][R14.64+-0x8], R19 ;  /* 0xfffff8130e007986 */ /* 0x0201e2000c101906 */
[----:B------:R-:W-:-:S07]  /*0b90*/  IADD3 R4, PT, PT, R4, 0x1, RZ ;  /* 0x0000000104047810 */ /* 0x000fce0007ffe0ff */
.L_x_20:
[----:B------:R-:W-:Y:S05]  /*0ba0*/  BSYNC.RECONVERGENT B1 ;  /* 0x0000000000017941 */ /* 0x000fea0003800200 */
.L_x_15:
[----:B------:R-:W-:Y:S01]  /*0bb0*/  ISETP.GE.AND P1, PT, R4, R5, PT ;  /* 0x000000050400720c */ /* 0x000fe20003f26270 */
[----:B------:R-:W-:Y:S04]  /*0bc0*/  BSSY.RECONVERGENT B2, `(.L_x_21) ;  /* 0x0000019000027945 */ /* 0x000fe80003800200 */
[----:B------:R-:W-:Y:S08]  /*0bd0*/  BSSY.RELIABLE B1, `(.L_x_22) ;  /* 0x0000012000017945 */ /* 0x000ff00003800100 */
[----:B------:R-:W-:Y:S05]  /*0be0*/  @!P1 BRA `(.L_x_23) ;  /* 0x00000000000c9947 */ /* 0x000fea0003800000 */
[----:B0---4-:R-:W-:-:S06]  /*0bf0*/  IMAD.WIDE.U32 R16, R2, 0x4, R12 ;  /* 0x0000000402107825 */ /* 0x011fcc00078e000c */
[----:B------:R0:W5:Y:S01]  /*0c00*/  LDG.E R17, desc[UR6][R16.64] ;  /* 0x0000000610117981 */ /* 0x000162000c1e1900 */
[----:B------:R-:W-:Y:S05]  /*0c10*/  BRA `(.L_x_24) ;  /* 0x0000000000347947 */ /* 0x000fea0003800000 */
.L_x_23:
[----:B------:R-:W-:-:S13]  /*0c20*/  ISETP.GE.AND P1, PT, R2, UR8, PT ;  /* 0x0000000802007c0c */ /* 0x000fda000bf26270 */
[----:B------:R-:W-:Y:S05]  /*0c30*/  @P1 BREAK.RELIABLE B1 ;  /* 0x0000000000011942 */ /* 0x000fea0003800100 */
[----:B------:R-:W-:Y:S05]  /*0c40*/  @!P1 BRA `(.L_x_25) ;  /* 0x00000000000c9947 */ /* 0x000fea0003800000 */
[----:B0-2---:R-:W-:-:S05]  /*0c50*/  IMAD.WIDE.U32 R16, R4, 0x4, R6 ;  /* 0x0000000404107825 */ /* 0x005fca00078e0006 */
[----:B------:R0:W5:Y:S01]  /*0c60*/  LDG.E R19, desc[UR6][R16.64] ;  /* 0x0000000610137981 */ /* 0x000162000c1e1900 */
[----:B------:R-:W-:Y:S05]  /*0c70*/  BRA `(.L_x_26) ;  /* 0x00000000002c7947 */ /* 0x000fea0003800000 */
.L_x_25:
[----:B0--3--:R-:W-:-:S04]  /*0c80*/  IMAD.WIDE.U32 R16, R2, 0x4, R8 ;  /* 0x0000000402107825 */ /* 0x009fc800078e0008 */
[----:B-1----:R-:W-:Y:S02]  /*0c90*/  IMAD.WIDE.U32 R18, R4, 0x4, R10 ;  /* 0x0000000404127825 */ /* 0x002fe400078e000a */
[----:B------:R-:W3:Y:S04]  /*0ca0*/  LDG.E R17, desc[UR6][R16.64] ;  /* 0x0000000610117981 */ /* 0x000ee8000c1e1900 */
[----:B------:R-:W3:Y:S02]  /*0cb0*/  LDG.E R19, desc[UR6][R18.64] ;  /* 0x0000000612137981 */ /* 0x000ee4000c1e1900 */
[----:B---3--:R-:W-:-:S13]  /*0cc0*/  ISETP.GT.AND P1, PT, R17, R19, PT ;  /* 0x000000131100720c */ /* 0x008fda0003f24270 */
[----:B------:R-:W-:Y:S05]  /*0cd0*/  @P1 BREAK.RELIABLE B1 ;  /* 0x0000000000011942 */ /* 0x000fea0003800100 */
[----:B------:R-:W-:Y:S05]  /*0ce0*/  @P1 BRA `(.L_x_26) ;  /* 0x0000000000101947 */ /* 0x000fea0003800000 */
.L_x_24:
[----:B------:R-:W-:Y:S05]  /*0cf0*/  BSYNC.RELIABLE B1 ;  /* 0x0000000000017941 */ /* 0x000fea0003800100 */
.L_x_22:
[----:B-----5:R0:W-:Y:S01]  /*0d00*/  STG.E desc[UR6][R14.64+-0x4], R17 ;  /* 0xfffffc110e007986 */ /* 0x0201e2000c101906 */
[----:B------:R-:W-:Y:S01]  /*0d10*/  VIADD R2, R2, 0x1 ;  /* 0x0000000102027836 */ /* 0x000fe20000000000 */
[----:B------:R-:W-:Y:S06]  /*0d20*/  BRA `(.L_x_27) ;  /* 0x0000000000087947 */ /* 0x000fec0003800000 */
.L_x_26:
[----:B-----5:R0:W-:Y:S01]  /*0d30*/  STG.E desc[UR6][R14.64+-0x4], R19 ;  /* 0xfffffc130e007986 */ /* 0x0201e2000c101906 */
[----:B------:R-:W-:-:S07]  /*0d40*/  VIADD R4, R4, 0x1 ;  /* 0x0000000104047836 */ /* 0x000fce0000000000 */
.L_x_27:
[----:B------:R-:W-:Y:S05]  /*0d50*/  BSYNC.RECONVERGENT B2 ;  /* 0x0000000000027941 */ /* 0x000fea0003800200 */
.L_x_21:
[----:B------:R-:W-:Y:S01]  /*0d60*/  ISETP.GE.AND P1, PT, R4, R5, PT ;  /* 0x000000050400720c */ /* 0x000fe20003f26270 */
[----:B------:R-:W-:Y:S04]  /*0d70*/  BSSY.RECONVERGENT B3, `(.L_x_28) ;  /* 0x0000019000037945 */ /* 0x000fe80003800200 */
[----:B------:R-:W-:Y:S08]  /*0d80*/  BSSY.RELIABLE B2, `(.L_x_29) ;  /* 0x0000012000027945 */ /* 0x000ff00003800100 */
[----:B------:R-:W-:Y:S05]  /*0d90*/  @!P1 BRA `(.L_x_30) ;  /* 0x00000000000c9947 */ /* 0x000fea0003800000 */
[----:B0---4-:R-:W-:-:S06]  /*0da0*/  IMAD.WIDE.U32 R16, R2, 0x4, R12 ;  /* 0x0000000402107825 */ /* 0x011fcc00078e000c */
[----:B------:R0:W5:Y:S01]  /*0db0*/  LDG.E R17, desc[UR6][R16.64] ;  /* 0x0000000610117981 */ /* 0x000162000c1e1900 */
[----:B------:R-:W-:Y:S05]  /*0dc0*/  BRA `(.L_x_31) ;  /* 0x0000000000347947 */ /* 0x000fea0003800000 */
.L_x_30:
[----:B------:R-:W-:-:S13]  /*0dd0*/  ISETP.GE.AND P1, PT, R2, UR8, PT ;  /* 0x0000000802007c0c */ /* 0x000fda000bf26270 */
[----:B------:R-:W-:Y:S05]  /*0de0*/  @P1 BREAK.RELIABLE B2 ;  /* 0x0000000000021942 */ /* 0x000fea0003800100 */
[----:B------:R-:W-:Y:S05]  /*0df0*/  @!P1 BRA `(.L_x_32) ;  /* 0x00000000000c9947 */ /* 0x000fea0003800000 */
[----:B0-2---:R-:W-:-:S05]  /*0e00*/  IMAD.WIDE.U32 R16, R4, 0x4, R6 ;  /* 0x0000000404107825 */ /* 0x005fca00078e0006 */
[----:B------:R0:W5:Y:S01]  /*0e10*/  LDG.E R19, desc[UR6][R16.64] ;  /* 0x0000000610137981 */ /* 0x000162000c1e1900 */
[----:B------:R-:W-:Y:S05]  /*0e20*/  BRA `(.L_x_33) ;  /* 0x00000000002c7947 */ /* 0x000fea0003800000 */
.L_x_32:
[----:B0--3--:R-:W-:-:S04]  /*0e30*/  IMAD.WIDE.U32 R16, R2, 0x4, R8 ;  /* 0x0000000402107825 */ /* 0x009fc800078e0008 */
[----:B-1----:R-:W-:Y:S02]  /*0e40*/  IMAD.WIDE.U32 R18, R4, 0x4, R10 ;  /* 0x0000000404127825 */ /* 0x002fe400078e000a */
[----:B------:R-:W3:Y:S04]  /*0e50*/  LDG.E R17, desc[UR6][R16.64] ;  /* 0x0000000610117981 */ /* 0x000ee8000c1e1900 */
[----:B------:R-:W3:Y:S02]  /*0e60*/  LDG.E R19, desc[UR6][R18.64] ;  /* 0x0000000612137981 */ /* 0x000ee4000c1e1900 */
[----:B---3--:R-:W-:-:S13]  /*0e70*/  ISETP.GT.AND P1, PT, R17, R19, PT ;  /* 0x000000131100720c */ /* 0x008fda0003f24270 */
[----:B------:R-:W-:Y:S05]  /*0e80*/  @P1 BREAK.RELIABLE B2 ;  /* 0x0000000000021942 */ /* 0x000fea0003800100 */
[----:B------:R-:W-:Y:S05]  /*0e90*/  @P1 BRA `(.L_x_33) ;  /* 0x0000000000101947 */ /* 0x000fea0003800000 */
.L_x_31:
[----:B------:R-:W-:Y:S05]  /*0ea0*/  BSYNC.RELIABLE B2 ;  /* 0x0000000000027941 */ /* 0x000fea0003800100 */
.L_x_29:
[----:B-----5:R0:W-:Y:S01]  /*0eb0*/  STG.E desc[UR6][R14.64], R17 ;  /* 0x000000110e007986 */ /* 0x0201e2000c101906 */
[----:B------:R-:W-:Y:S01]  /*0ec0*/  IADD3 R2, PT, PT, R2, 0x1, RZ ;  /* 0x0000000102027810 */ /* 0x000fe20007ffe0ff */
[----:B------:R-:W-:Y:S06]  /*0ed0*/  BRA `(.L_x_34) ;  /* 0x0000000000087947 */ /* 0x000fec0003800000 */
.L_x_33:
[----:B-----5:R0:W-:Y:S01]  /*0ee0*/  STG.E desc[UR6][R14.64], R19 ;  /* 0x000000130e007986 */ /* 0x0201e2000c101906 */
[----:B------:R-:W-:-:S07]  /*0ef0*/  VIADD R4, R4, 0x1 ;  /* 0x0000000104047836 */ /* 0x000fce0000000000 */
.L_x_34:
[----:B------:R-:W-:Y:S05]  /*0f00*/  BSYNC.RECONVERGENT B3 ;  /* 0x0000000000037941 */ /* 0x000fea0003800200 */
.L_x_28:
[----:B------:R-:W-:Y:S01]  /*0f10*/  ISETP.GE.AND P1, PT, R4, R5, PT ;  /* 0x000000050400720c */ /* 0x000fe20003f26270 */
[----:B------:R-:W-:Y:S04]  /*0f20*/  BSSY.RECONVERGENT B3, `(.L_x_35) ;  /* 0x0000019000037945 */ /* 0x000fe80003800200 */
[----:B------:R-:W-:Y:S08]  /*0f30*/  BSSY.RELIABLE B4, `(.L_x_36) ;  /* 0x0000012000047945 */ /* 0x000ff00003800100 */
[----:B------:R-:W-:Y:S05]  /*0f40*/  @!P1 BRA `(.L_x_37) ;  /* 0x00000000000c9947 */ /* 0x000fea0003800000 */
[----:B0---4-:R-:W-:-:S06]  /*0f50*/  IMAD.WIDE.U32 R16, R2, 0x4, R12 ;  /* 0x0000000402107825 */ /* 0x011fcc00078e000c */
[----:B------:R0:W5:Y:S01]  /*0f60*/  LDG.E R17, desc[UR6][R16.64] ;  /* 0x0000000610117981 */ /* 0x000162000c1e1900 */
[----:B------:R-:W-:Y:S05]  /*0f70*/  BRA `(.L_x_38) ;  /* 0x0000000000347947 */ /* 0x000fea0003800000 */
.L_x_37:
[----:B------:R-:W-:-:S13]  /*0f80*/  ISETP.GE.AND P1, PT, R2, UR8, PT ;  /* 0x0000000802007c0c */ /* 0x000fda000bf26270 */
[----:B------:R-:W-:Y:S05]  /*0f90*/  @P1 BREAK.RELIABLE B4 ;  /* 0x0000000000041942 */ /* 0x000fea0003800100 */
[----:B------:R-:W-:Y:S05]  /*0fa0*/  @!P1 BRA `(.L_x_39) ;  /* 0x00000000000c9947 */ /* 0x000fea0003800000 */
[----:B0-2---:R-:W-:-:S05]  /*0fb0*/  IMAD.WIDE.U32 R16, R4, 0x4, R6 ;  /* 0x0000000404107825 */ /* 0x005fca00078e0006 */
[----:B------:R0:W5:Y:S01]  /*0fc0*/  LDG.E R19, desc[UR6][R16.64] ;  /* 0x0000000610137981 */ /* 0x000162000c1e1900 */
[----:B------:R-:W-:Y:S05]  /*0fd0*/  BRA `(.L_x_40) ;  /* 0x00000000002c7947 */ /* 0x000fea0003800000 */
.L_x_39:
[----:B0--3--:R-:W-:-:S04]  /*0fe0*/  IMAD.WIDE.U32 R16, R2, 0x4, R8 ;  /* 0x0000000402107825 */ /* 0x009fc800078e0008 */
[----:B-1----:R-:W-:Y:S02]  /*0ff0*/  IMAD.WIDE.U32 R18, R4, 0x4, R10 ;  /* 0x0000000404127825 */ /* 0x002fe400078e000a */
[----:B------:R-:W3:Y:S04]  /*1000*/  LDG.E R17, desc[UR6][R16.64] ;  /* 0x0000000610117981 */ /* 0x000ee8000c1e1900 */
[----:B------:R-:W3:Y:S02]  /*1010*/  LDG.E R19, desc[UR6][R18.64] ;  /* 0x0000000612137981 */ /* 0x000ee4000c1e1900 */
[----:B---3--:R-:W-:-:S13]  /*1020*/  ISETP.GT.AND P1, PT, R17, R19, PT ;  /* 0x000000131100720c */ /* 0x008fda0003f24270 */
[----:B------:R-:W-:Y:S05]  /*1030*/  @P1 BREAK.RELIABLE B4 ;  /* 0x0000000000041942 */ /* 0x000fea0003800100 */
[----:B------:R-:W-:Y:S05]  /*1040*/  @P1 BRA `(.L_x_40) ;  /* 0x0000000000101947 */ /* 0x000fea0003800000 */
.L_x_38:
[----:B------:R-:W-:Y:S05]  /*1050*/  BSYNC.RELIABLE B4 ;  /* 0x0000000000047941 */ /* 0x000fea0003800100 */
.L_x_36:
[----:B-----5:R0:W-:Y:S01]  /*1060*/  STG.E desc[UR6][R14.64+0x4], R17 ;  /* 0x000004110e007986 */ /* 0x0201e2000c101906 */
[----:B------:R-:W-:Y:S01]  /*1070*/  VIADD R2, R2, 0x1 ;  /* 0x0000000102027836 */ /* 0x000fe20000000000 */
[----:B------:R-:W-:Y:S06]  /*1080*/  BRA `(.L_x_41) ;  /* 0x0000000000087947 */ /* 0x000fec0003800000 */
.L_x_40:
[----:B-----5:R0:W-:Y:S01]  /*1090*/  STG.E desc[UR6][R14.64+0x4], R19 ;  /* 0x000004130e007986 */ /* 0x0201e2000c101906 */
[----:B------:R-:W-:-:S07]  /*10a0*/  IADD3 R4, PT, PT, R4, 0x1, RZ ;  /* 0x0000000104047810 */ /* 0x000fce0007ffe0ff */
.L_x_41:
[----:B------:R-:W-:Y:S05]  /*10b0*/  BSYNC.RECONVERGENT B3 ;  /* 0x0000000000037941 */ /* 0x000fea0003800200 */
.L_x_35:
[----:B------:R-:W-:Y:S01]  /*10c0*/  VIADD R3, R3, 0x4 ;  /* 0x0000000403037836 */ /* 0x000fe20000000000 */
[----:B------:R-:W-:Y:S06]  /*10d0*/  @P0 BRA `(.L_x_42) ;  /* 0xfffffff800340947 */ /* 0x000fec000383ffff */
[----:B------:R-:W-:Y:S05]  /*10e0*/  EXIT ;  /* 0x000000000000794d */ /* 0x000fea0003800000 */
.L_x_43:
[----:B------:R-:W-:-:S00]  /*10f0*/  BRA `(.L_x_43) ;  /* 0xfffffffc00fc7947 */ /* 0x000fc0000383ffff */
[----:B------:R-:W-:-:S00]  /*1100*/  NOP ;  /* 0x0000000000007918 */ /* 0x000fc00000000000 */
[----:B------:R-:W-:-:S00]  /*1110*/  NOP ;  /* 0x0000000000007918 */ /* 0x000fc00000000000 */
[----:B------:R-:W-:-:S00]  /*1120*/  NOP ;  /* 0x0000000000007918 */ /* 0x000fc00000000000 */
[----:B------:R-:W-:-:S00]  /*1130*/  NOP ;  /* 0x0000000000007918 */ /* 0x000fc00000000000 */
[----:B------:R-:W-:-:S00]  /*1140*/  NOP ;  /* 0x0000000000007918 */ /* 0x000fc00000000000 */
[----:B------:R-:W-:-:S00]  /*1150*/  NOP ;  /* 0x0000000000007918 */ /* 0x000fc00000000000 */
[----:B------:R-:W-:-:S00]  /*1160*/  NOP ;  /* 0x0000000000007918 */ /* 0x000fc00000000000 */
[----:B------:R-:W-:-:S00]  /*1170*/  NOP ;  /* 0x0000000000007918 */ /* 0x000fc00000000000 */
.L_x_53:


//--------------------- .text._Z9localSortPiS_ii  --------------------------
	.section	.text._Z9localSortPiS_ii,"ax",@progbits
	.align	128
        .global         _Z9localSortPiS_ii
        .type           _Z9localSortPiS_ii,@function
        .size           _Z9localSortPiS_ii,(.L_x_54 - _Z9localSortPiS_ii)
        .other          _Z9localSortPiS_ii,@"STO_CUDA_ENTRY STV_DEFAULT"
_Z9localSortPiS_ii:
.text._Z9localSortPiS_ii:
[----:B------:R-:W-:Y:S01]  /*0000*/  LDC R1, c[0x0][0x37c] ;  /* 0x0000df00ff017b82 */ /* 0x000fe20000000800 */
[----:B------:R-:W0:Y:S07]  /*0010*/  S2R R0, SR_TID.X ;  /* 0x0000000000007919 */ /* 0x000e2e0000002100 */
[----:B------:R-:W0:Y:S01]  /*0020*/  LDC.64 R2, c[0x0][0x390] ;  /* 0x0000e400ff027b82 */ /* 0x000e220000000a00 */
[----:B------:R-:W1:Y:S01]  /*0030*/  LDCU.64 UR8, c[0x0][0x358] ;  /* 0x00006b00ff0877ac */ /* 0x000e620008000a00 */
[----:B------:R-:W-:Y:S01]  /*0040*/  BSSY.RECONVERGENT B0, `(.L_x_44) ;  /* 0x0000016000007945 */ /* 0x000fe20003800200 */
[----:B------:R-:W0:Y:S02]  /*0050*/  S2R R10, SR_CTAID.X ;  /* 0x00000000000a7919 */ /* 0x000e240000002500 */
[----:B0-----:R-:W-:-:S05]  /*0060*/  IMAD R9, R10, R3, R0 ;  /* 0x000000030a097224 */ /* 0x001fca00078e0200 */
[----:B------:R-:W-:-:S04]  /*0070*/  ISETP.GE.AND P0, PT, R9, R2, PT ;  /* 0x000000020900720c */ /* 0x000fc80003f06270 */
[----:B------:R-:W-:-:S13]  /*0080*/  ISETP.LT.AND P0, PT, R0, R3, !P0 ;  /* 0x000000030000720c */ /* 0x000fda0004701270 */
[----:B-1----:R-:W-:Y:S05]  /*0090*/  @!P0 BRA `(.L_x_45) ;  /* 0x0000000000408947 */ /* 0x002fea0003800000 */
[----:B------:R-:W0:Y:S01]  /*00a0*/  S2R R13, SR_CgaCtaId ;  /* 0x00000000000d7919 */ /* 0x000e220000008800 */
[----:B------:R-:W1:Y:S01]  /*00b0*/  LDC R17, c[0x0][0x360] ;  /* 0x0000d800ff117b82 */ /* 0x000e620000000800 */
[----:B------:R-:W-:Y:S01]  /*00c0*/  MOV R4, 0x400 ;  /* 0x0000040000047802 */ /* 0x000fe20000000f00 */
[----:B------:R-:W-:Y:S02]  /*00d0*/  IMAD.MOV.U32 R11, RZ, RZ, R9 ;  /* 0x000000ffff0b7224 */ /* 0x000fe400078e0009 */
[----:B------:R-:W-:-:S04]  /*00e0*/  IMAD.MOV.U32 R8, RZ, RZ, R0 ;  /* 0x000000ffff087224 */ /* 0x000fc800078e0000 */
[----:B------:R-:W2:Y:S01]  /*00f0*/  LDC.64 R6, c[0x0][0x380] ;  /* 0x0000e000ff067b82 */ /* 0x000ea20000000a00 */
[----:B0-----:R-:W-:-:S07]  /*0100*/  LEA R13, R13, R4, 0x18 ;  /* 0x000000040d0d7211 */ /* 0x001fce00078ec0ff */
.L_x_46:
[----:B0-2---:R-:W-:-:S06]  /*0110*/  IMAD.WIDE R4, R11, 0x4, R6 ;  /* 0x000000040b047825 */ /* 0x005fcc00078e0206 */
[----:B------:R-:W2:Y:S01]  /*0120*/  LDG.E R4, desc[UR8][R4.64] ;  /* 0x0000000804047981 */ /* 0x000ea2000c1e1900 */
[----:B------:R-:W-:Y:S02]  /*0130*/  IMAD R15, R8, 0x4, R13 ;  /* 0x00000004080f7824 */ /* 0x000fe400078e020d */
[----:B-1----:R-:W-:-:S04]  /*0140*/  IMAD.IADD R8, R17, 0x1, R8 ;  /* 0x0000000111087824 */ /* 0x002fc800078e0208 */
[-C--:B------:R-:W-:Y:S01]  /*0150*/  IMAD R11, R10, R3.reuse, R8 ;  /* 0x000000030a0b7224 */ /* 0x080fe200078e0208 */
[----:B------:R-:W-:-:S04]  /*0160*/  ISETP.LT.AND P2, PT, R8, R3, PT ;  /* 0x000000030800720c */ /* 0x000fc80003f41270 */
[----:B------:R-:W-:Y:S01]  /*0170*/  ISETP.GE.AND P1, PT, R11, R2, PT ;  /* 0x000000020b00720c */ /* 0x000fe20003f26270 */
[----:B--2---:R0:W-:-:S12]  /*0180*/  STS [R15], R4 ;  /* 0x000000040f007388 */ /* 0x0041d80000000800 */
[----:B------:R-:W-:Y:S05]  /*0190*/  @!P1 BRA P2, `(.L_x_46) ;  /* 0xfffffffc00dc9947 */ /* 0x000fea000103ffff */
.L_x_45:
[----:B------:R-:W-:Y:S05]  /*01a0*/  BSYNC.RECONVERGENT B0 ;  /* 0x0000000000007941 */ /* 0x000fea0003800200 */
.L_x_44:
[----:B------:R-:W-:Y:S01]  /*01b0*/  IMAD R5, R10, R3, 0x1 ;  /* 0x000000010a057424 */ /* 0x000fe200078e0203 */
[----:B------:R-:W-:Y:S04]  /*01c0*/  BAR.SYNC.DEFER_BLOCKING 0x0 ;  /* 0x0000000000007b1d */ /* 0x000fe80000010000 */
[----:B------:R-:W-:-:S04]  /*01d0*/  ISETP.GE.AND P1, PT, R5, R2, PT ;  /* 0x000000020500720c */ /* 0x000fc80003f26270 */
[----:B------:R-:W-:-:S13]  /*01e0*/  ISETP.LT.OR P1, PT, R3, 0x2, P1 ;  /* 0x000000020300780c */ /* 0x000fda0000f21670 */
[----:B------:R-:W-:Y:S05]  /*01f0*/  @P1 BRA `(.L_x_47) ;  /* 0x00000000006c1947 */ /* 0x000fea0003800000 */
[----:B------:R-:W1:Y:S01]  /*0200*/  S2UR UR5, SR_CgaCtaId ;  /* 0x00000000000579c3 */ /* 0x000e620000008800 */
[----:B------:R-:W-:Y:S02]  /*0210*/  UMOV UR4, 0x400 ;  /* 0x0000040000047882 */ /* 0x000fe40000000000 */
[----:B-1----:R-:W-:-:S03]  /*0220*/  ULEA UR7, UR5, UR4, 0x18 ;  /* 0x0000000405077291 */ /* 0x002fc6000f8ec0ff */
[----:B------:R-:W-:-:S09]  /*0230*/  UMOV UR5, 0x1 ;  /* 0x0000000100057882 */ /* 0x000fd20000000000 */
.L_x_50:
[----:B------:R-:W-:-:S09]  /*0240*/  ULEA UR4, UR5, UR7, 0x2 ;  /* 0x0000000705047291 */ /* 0x000fd2000f8e10ff */
[----:B0-----:R-:W0:Y:S01]  /*0250*/  LDS R4, [UR4] ;  /* 0x00000004ff047984 */ /* 0x001e220008000800 */
[----:B------:R-:W-:-:S05]  /*0260*/  UMOV UR4, UR5 ;  /* 0x0000000500047c82 */ /* 0x000fca0008000000 */
.L_x_49:
[----:B------:R-:W-:-:S09]  /*0270*/  ULEA UR6, UR4, UR7, 0x2 ;  /* 0x0000000704067291 */ /* 0x000fd2000f8e10ff */
[----:B------:R-:W0:Y:S02]  /*0280*/  LDS R3, [UR6+-0x4] ;  /* 0xfffffc06ff037984 */ /* 0x000e240008000800 */
[----:B0-----:R-:W-:-:S13]  /*0290*/  ISETP.GT.AND P1, PT, R3, R4, PT ;  /* 0x000000040300720c */ /* 0x001fda0003f24270 */
[----:B------:R-:W-:Y:S05]  /*02a0*/  @!P1 BRA `(.L_x_48) ;  /* 0x0000000000189947 */ /* 0x000fea0003800000 */
[----:B------:R-:W-:Y:S01]  /*02b0*/  UISETP.GT.AND UP0, UPT, UR4, 0x1, UPT ;  /* 0x000000010400788c */ /* 0x000fe2000bf04270 */
[----:B------:R1:W-:Y:S01]  /*02c0*/  STS [UR6], R3 ;  /* 0x00000003ff007988 */ /* 0x0003e20008000806 */
[----:B------:R-:W-:-:S07]  /*02d0*/  UIADD3 UR6, UPT, UPT, UR4, -0x1, URZ ;  /* 0xffffffff04067890 */ /* 0x000fce000fffe0ff */
[----:B------:R-:W-:Y:S01]  /*02e0*/  UMOV UR4, UR6 ;  /* 0x0000000600047c82 */ /* 0x000fe20008000000 */
[----:B-1----:R-:W-:Y:S05]  /*02f0*/  BRA.U UP0, `(.L_x_49) ;  /* 0xfffffffd00dc7547 */ /* 0x002fea000b83ffff */
[----:B------:R-:W-:-:S05]  /*0300*/  UMOV UR4, URZ ;  /* 0x000000ff00047c82 */ /* 0x000fca0008000000 */
.L_x_48:
[----:B------:R-:W0:Y:S01]  /*0310*/  LDC.64 R2, c[0x0][0x390] ;  /* 0x0000e400ff027b82 */ /* 0x000e220000000a00 */
[----:B------:R-:W-:Y:S01]  /*0320*/  ULEA UR4, UR4, UR7, 0x2 ;  /* 0x0000000704047291 */ /* 0x000fe2000f8e10ff */
[----:B------:R-:W-:-:S08]  /*0330*/  VIADD R7, R5, UR5 ;  /* 0x0000000505077c36 */ /* 0x000fd00008000000 */
[----:B------:R1:W-:Y:S01]  /*0340*/  STS [UR4], R4 ;  /* 0x00000004ff007988 */ /* 0x0003e20008000804 */
[----:B------:R-:W-:-:S07]  /*0350*/  UIADD3 UR4, UPT, UPT, UR5, 0x1, URZ ;  /* 0x0000000105047890 */ /* 0x000fce000fffe0ff */
[----:B------:R-:W-:Y:S01]  /*0360*/  UMOV UR5, UR4 ;  /* 0x0000000400057c82 */ /* 0x000fe20008000000 */
[----:B------:R-:W-:Y:S01]  /*0370*/  BAR.SYNC.DEFER_BLOCKING 0x0 ;  /* 0x0000000000007b1d */ /* 0x000fe20000010000 */
[----:B0-----:R-:W-:Y:S02]  /*0380*/  ISETP.GE.AND P2, PT, R7, R2, PT ;  /* 0x000000020700720c */ /* 0x001fe40003f46270 */
[----:B------:R-:W-:-:S13]  /*0390*/  ISETP.LE.AND P1, PT, R3, UR4, PT ;  /* 0x0000000403007c0c */ /* 0x000fda000bf23270 */
[----:B-1----:R-:W-:Y:S05]  /*03a0*/  @!P1 BRA !P2, `(.L_x_50) ;  /* 0xfffffffc00a49947 */ /* 0x002fea000503ffff */
.L_x_47:
[----:B------:R-:W-:Y:S05]  /*03b0*/  @!P0 EXIT ;  /* 0x000000000000894d */ /* 0x000fea0003800000 */
[----:B------:R-:W1:Y:S01]  /*03c0*/  S2UR UR5, SR_CgaCtaId ;  /* 0x00000000000579c3 */ /* 0x000e620000008800 */
[----:B------:R-:W-:Y:S01]  /*03d0*/  UMOV UR4, 0x400 ;  /* 0x0000040000047882 */ /* 0x000fe20000000000 */
[----:B------:R-:W2:Y:S06]  /*03e0*/  LDCU UR6, c[0x0][0x360] ;  /* 0x00006c00ff0677ac */ /* 0x000eac0008000800 */
[----:B------:R-:W3:Y:S01]  /*03f0*/  LDC.64 R6, c[0x0][0x388] ;  /* 0x0000e200ff067b82 */ /* 0x000ee20000000a00 */
[----:B-12---:R-:W-:-:S12]  /*0400*/  ULEA UR4, UR5, UR4, 0x18 ;  /* 0x0000000405047291 */ /* 0x006fd8000f8ec0ff */
.L_x_51:
[----:B------:R-:W-:Y:S01]  /*0410*/  LEA R8, R0, UR4, 0x2 ;  /* 0x0000000400087c11 */ /* 0x000fe2000f8e10ff */
[----:B01-3--:R-:W-:-:S04]  /*0420*/  IMAD.WIDE R4, R9, 0x4, R6 ;  /* 0x0000000409047825 */ /* 0x00bfc800078e0206 */
[----:B------:R-:W0:Y:S01]  /*0430*/  LDS R11, [R8] ;  /* 0x00000000080b7984 */ /* 0x000e220000000800 */
[----:B------:R-:W-:-:S04]  /*0440*/  VIADD R0, R0, UR6 ;  /* 0x0000000600007c36 */ /* 0x000fc80008000000 */
[-C--:B------:R-:W-:Y:S01]  /*0450*/  IMAD R9, R10, R3.reuse, R0 ;  /* 0x000000030a097224 */ /* 0x080fe200078e0200 */
[----:B------:R-:W-:-:S04]  /*0460*/  ISETP.LT.AND P1, PT, R0, R3, PT ;  /* 0x000000030000720c */ /* 0x000fc80003f21270 */
[----:B------:R-:W-:Y:S01]  /*0470*/  ISETP.GE.AND P0, PT, R9, R2, PT ;  /* 0x000000020900720c */ /* 0x000fe20003f06270 */
[----:B0-----:R1:W-:-:S12]  /*0480*/  STG.E desc[UR8][R4.64], R11 ;  /* 0x0000000b04007986 */ /* 0x0013d8000c101908 */
[----:B------:R-:W-:Y:S05]  /*0490*/  @!P0 BRA P1, `(.L_x_51) ;  /* 0xfffffffc00dc8947 */ /* 0x000fea000083ffff */
[----:B------:R-:W-:Y:S05]  /*04a0*/  EXIT ;  /* 0x000000000000794d */ /* 0x000fea0003800000 */
.L_x_52:
        /* <DEDUP_REMOVED lines=13> */
.L_x_54:


//--------------------- .nv.shared._Z13parallelMergePiS_S_ii --------------------------
	.section	.nv.shared._Z13parallelMergePiS_S_ii,"aw",@nobits
	.sectionflags	@""
	.align	16
	.zero		1024


//--------------------- .nv.shared.reserved.0     --------------------------
	.section	.nv.shared.reserved.0,"aw",@nobits
	.weak		__nv_reservedSMEM_offset_0_alias
	.size		__nv_reservedSMEM_offset_0_alias, 0, 64
	.other		__nv_reservedSMEM_offset_0_alias,@"STO_CUDA_RESERVED_SHARED STV_DEFAULT"
__nv_reservedSMEM_offset_0_alias:
	.zero		0
	.zero		64


//--------------------- .nv.shared._Z9localSortPiS_ii --------------------------
	.section	.nv.shared._Z9localSortPiS_ii,"aw",@nobits
	.sectionflags	@""
	.align	16
	.zero		1024


//--------------------- .nv.constant0._Z13parallelMergePiS_S_ii --------------------------
	.section	.nv.constant0._Z13parallelMergePiS_S_ii,"a",@progbits
	.sectionflags	@""
	.align	4
.nv.constant0._Z13parallelMergePiS_S_ii:
	.zero		928


//--------------------- .nv.constant0._Z9localSortPiS_ii --------------------------
	.section	.nv.constant0._Z9localSortPiS_ii,"a",@progbits
	.sectionflags	@""
	.align	4
.nv.constant0._Z9localSortPiS_ii:
	.zero		920


//--------------------- SYMBOLS --------------------------

	.type		.nv.reservedSmem.offset0,@object
	.size		.nv.reservedSmem.offset0,0x4
	.type		.nv.reservedSmem.cap,@object
	.size		.nv.reservedSmem.cap,0x4
